	.target	sm_103a

	.elftype	@"ET_EXEC"


//--------------------- .note.nv.tkinfo           --------------------------
	.section	.note.nv.tkinfo,"",@"SHT_NOTE"
	.sectionflags	@"SHF_NOTE_NV_TKINFO"
	.tkinfo
        /*0018*/ 	.word	0x00000002
        /*0030*/ 	.string	""
        /*0030*/ 	.string	"ptxas"
        /*0030*/ 	.string	"Cuda compilation tools, release 13.0, V13.0.88"
        /*0030*/ 	.string	"Build cuda_13.0.r13.0/compiler.36424714_0"
        /*0030*/ 	.string	"-arch sm_103a -m 64 "



//--------------------- .note.nv.cuinfo           --------------------------
	.section	.note.nv.cuinfo,"",@"SHT_NOTE"
	.sectionflags	@"SHF_NOTE_NV_CUINFO"
        /*0018*/ 	.short	0x0002
        /*001a*/ 	.short	0x0067
        /*001c*/ 	.short	0x0082
	.zero		2


//--------------------- .nv.info                  --------------------------
	.section	.nv.info,"",@"SHT_CUDA_INFO"
	.align	4


	//----- nvinfo : EIATTR_REGCOUNT
	.align		4
        /*0000*/ 	.byte	0x04, 0x2f
        /*0002*/ 	.short	(.L_12 - .L_11)
	.align		4
.L_11:
        /*0004*/ 	.word	index@(_ZN7cutlass13device_kernelIN5flash11enable_sm90INS1_16FlashAttnFwdSm90INS1_25CollectiveMainloopFwdSm90ILi2EN4cute5tupleIJNS5_1CILi1EEES8_S8_EEENS6_IJNS7_ILi192EEENS7_ILi128EEENS7_ILi64EEEEEELi64ENS_10bfloat16_tEfNS_4arch4Sm90ELb1ELb0ELb0ELb1ELb0ELb1ELb0ELb1ELb1ELb1ELb0ELb0EEENS1_21CollectiveEpilogueFwdINS6_IJSA_SC_SB_EEES9_SE_SG_Li384ELb1ELb1ELb0ELb0EEENS1_36VarlenDynamicPersistentTileSchedulerILi192ELi128ELi384ELi128ELb0ELb1ELb1ELb1ELb1ELb1EEEEEEEEEvNT_6ParamsE)
        /*0008*/ 	.word	0x00000004


	//----- nvinfo : EIATTR_FRAME_SIZE
	.align		4
.L_12:
        /*000c*/ 	.byte	0x04, 0x11
        /*000e*/ 	.short	(.L_14 - .L_13)
	.align		4
.L_13:
        /*0010*/ 	.word	index@(_ZN7cutlass13device_kernelIN5flash11enable_sm90INS1_16FlashAttnFwdSm90INS1_25CollectiveMainloopFwdSm90ILi2EN4cute5tupleIJNS5_1CILi1EEES8_S8_EEENS6_IJNS7_ILi192EEENS7_ILi128EEENS7_ILi64EEEEEELi64ENS_10bfloat16_tEfNS_4arch4Sm90ELb1ELb0ELb0ELb1ELb0ELb1ELb0ELb1ELb1ELb1ELb0ELb0EEENS1_21CollectiveEpilogueFwdINS6_IJSA_SC_SB_EEES9_SE_SG_Li384ELb1ELb1ELb0ELb0EEENS1_36VarlenDynamicPersistentTileSchedulerILi192ELi128ELi384ELi128ELb0ELb1ELb1ELb1ELb1ELb1EEEEEEEEEvNT_6ParamsE)
        /*0014*/ 	.word	0x00000000


	//----- nvinfo : EIATTR_REGCOUNT
	.align		4
.L_14:
        /*0018*/ 	.byte	0x04, 0x2f
        /*001a*/ 	.short	(.L_16 - .L_15)
	.align		4
.L_15:
        /*001c*/ 	.word	index@(_ZN7cutlass13device_kernelIN5flash11enable_sm90INS1_16FlashAttnFwdSm90INS1_25CollectiveMainloopFwdSm90ILi2EN4cute5tupleIJNS5_1CILi1EEES8_S8_EEENS6_IJNS7_ILi192EEENS7_ILi128EEENS7_ILi64EEEEEELi64ENS_10bfloat16_tEfNS_4arch4Sm90ELb1ELb0ELb0ELb1ELb0ELb0ELb0ELb1ELb1ELb1ELb0ELb0EEENS1_21CollectiveEpilogueFwdINS6_IJSA_SC_SB_EEES9_SE_SG_Li384ELb1ELb1ELb0ELb0EEENS1_36VarlenDynamicPersistentTileSchedulerILi192ELi128ELi384ELi128ELb0ELb1ELb1ELb1ELb1ELb1EEEEEEEEEvNT_6ParamsE)
        /*0020*/ 	.word	0x00000004


	//----- nvinfo : EIATTR_FRAME_SIZE
	.align		4
.L_16:
        /*0024*/ 	.byte	0x04, 0x11
        /*0026*/ 	.short	(.L_18 - .L_17)
	.align		4
.L_17:
        /*0028*/ 	.word	index@(_ZN7cutlass13device_kernelIN5flash11enable_sm90INS1_16FlashAttnFwdSm90INS1_25CollectiveMainloopFwdSm90ILi2EN4cute5tupleIJNS5_1CILi1EEES8_S8_EEENS6_IJNS7_ILi192EEENS7_ILi128EEENS7_ILi64EEEEEELi64ENS_10bfloat16_tEfNS_4arch4Sm90ELb1ELb0ELb0ELb1ELb0ELb0ELb0ELb1ELb1ELb1ELb0ELb0EEENS1_21CollectiveEpilogueFwdINS6_IJSA_SC_SB_EEES9_SE_SG_Li384ELb1ELb1ELb0ELb0EEENS1_36VarlenDynamicPersistentTileSchedulerILi192ELi128ELi384ELi128ELb0ELb1ELb1ELb1ELb1ELb1EEEEEEEEEvNT_6ParamsE)
        /*002c*/ 	.word	0x00000000


	//----- nvinfo : EIATTR_REGCOUNT
	.align		4
.L_18:
        /*0030*/ 	.byte	0x04, 0x2f
        /*0032*/ 	.short	(.L_20 - .L_19)
	.align		4
.L_19:
        /*0034*/ 	.word	index@(_ZN7cutlass13device_kernelIN5flash11enable_sm90INS1_16FlashAttnFwdSm90INS1_25CollectiveMainloopFwdSm90ILi2EN4cute5tupleIJNS5_1CILi1EEES8_S8_EEENS6_IJNS7_ILi192EEENS7_ILi128EEENS7_ILi64EEEEEELi64ENS_10bfloat16_tEfNS_4arch4Sm90ELb1ELb0ELb0ELb0ELb0ELb0ELb0ELb1ELb1ELb1ELb0ELb0EEENS1_21CollectiveEpilogueFwdINS6_IJSA_SC_SB_EEES9_SE_SG_Li384ELb0ELb1ELb0ELb0EEENS1_30DynamicPersistentTileSchedulerILi384ELi128ELb0ELb1ELb1EEEEEEEEEvNT_6ParamsE)
        /*0038*/ 	.word	0x00000004


	//----- nvinfo : EIATTR_FRAME_SIZE
	.align		4
.L_20:
        /*003c*/ 	.byte	0x04, 0x11
        /*003e*/ 	.short	(.L_22 - .L_21)
	.align		4
.L_21:
        /*0040*/ 	.word	index@(_ZN7cutlass13device_kernelIN5flash11enable_sm90INS1_16FlashAttnFwdSm90INS1_25CollectiveMainloopFwdSm90ILi2EN4cute5tupleIJNS5_1CILi1EEES8_S8_EEENS6_IJNS7_ILi192EEENS7_ILi128EEENS7_ILi64EEEEEELi64ENS_10bfloat16_tEfNS_4arch4Sm90ELb1ELb0ELb0ELb0ELb0ELb0ELb0ELb1ELb1ELb1ELb0ELb0EEENS1_21CollectiveEpilogueFwdINS6_IJSA_SC_SB_EEES9_SE_SG_Li384ELb0ELb1ELb0ELb0EEENS1_30DynamicPersistentTileSchedulerILi384ELi128ELb0ELb1ELb1EEEEEEEEEvNT_6ParamsE)
        /*0044*/ 	.word	0x00000000


	//----- nvinfo : EIATTR_REGCOUNT
	.align		4
.L_22:
        /*0048*/ 	.byte	0x04, 0x2f
        /*004a*/ 	.short	(.L_24 - .L_23)
	.align		4
.L_23:
        /*004c*/ 	.word	index@(_ZN7cutlass13device_kernelIN5flash11enable_sm90INS1_16FlashAttnFwdSm90INS1_25CollectiveMainloopFwdSm90ILi2EN4cute5tupleIJNS5_1CILi1EEES8_S8_EEENS6_IJNS7_ILi192EEENS7_ILi128EEENS7_ILi64EEEEEELi64ENS_10bfloat16_tEfNS_4arch4Sm90ELb0ELb1ELb0ELb1ELb0ELb1ELb0ELb1ELb1ELb1ELb0ELb0EEENS1_21CollectiveEpilogueFwdINS6_IJSA_SC_SB_EEES9_SE_SG_Li384ELb1ELb1ELb0ELb0EEENS1_36VarlenDynamicPersistentTileSchedulerILi192ELi128ELi384ELi128ELb0ELb1ELb1ELb1ELb0ELb1EEEEEEEEEvNT_6ParamsE)
        /*0050*/ 	.word	0x00000004


	//----- nvinfo : EIATTR_FRAME_SIZE
	.align		4
.L_24:
        /*0054*/ 	.byte	0x04, 0x11
        /*0056*/ 	.short	(.L_26 - .L_25)
	.align		4
.L_25:
        /*0058*/ 	.word	index@(_ZN7cutlass13device_kernelIN5flash11enable_sm90INS1_16FlashAttnFwdSm90INS1_25CollectiveMainloopFwdSm90ILi2EN4cute5tupleIJNS5_1CILi1EEES8_S8_EEENS6_IJNS7_ILi192EEENS7_ILi128EEENS7_ILi64EEEEEELi64ENS_10bfloat16_tEfNS_4arch4Sm90ELb0ELb1ELb0ELb1ELb0ELb1ELb0ELb1ELb1ELb1ELb0ELb0EEENS1_21CollectiveEpilogueFwdINS6_IJSA_SC_SB_EEES9_SE_SG_Li384ELb1ELb1ELb0ELb0EEENS1_36VarlenDynamicPersistentTileSchedulerILi192ELi128ELi384ELi128ELb0ELb1ELb1ELb1ELb0ELb1EEEEEEEEEvNT_6ParamsE)
        /*005c*/ 	.word	0x00000000


	//----- nvinfo : EIATTR_REGCOUNT
	.align		4
.L_26:
        /*0060*/ 	.byte	0x04, 0x2f
        /*0062*/ 	.short	(.L_28 - .L_27)
	.align		4
.L_27:
        /*0064*/ 	.word	index@(_ZN7cutlass13device_kernelIN5flash11enable_sm90INS1_16FlashAttnFwdSm90INS1_25CollectiveMainloopFwdSm90ILi2EN4cute5tupleIJNS5_1CILi1EEES8_S8_EEENS6_IJNS7_ILi192EEENS7_ILi128EEENS7_ILi64EEEEEELi64ENS_10bfloat16_tEfNS_4arch4Sm90ELb0ELb1ELb0ELb1ELb0ELb0ELb0ELb1ELb1ELb1ELb0ELb0EEENS1_21CollectiveEpilogueFwdINS6_IJSA_SC_SB_EEES9_SE_SG_Li384ELb1ELb1ELb0ELb0EEENS1_36VarlenDynamicPersistentTileSchedulerILi192ELi128ELi384ELi128ELb0ELb1ELb1ELb1ELb0ELb1EEEEEEEEEvNT_6ParamsE)
        /*0068*/ 	.word	0x00000004


	//----- nvinfo : EIATTR_FRAME_SIZE
	.align		4
.L_28:
        /*006c*/ 	.byte	0x04, 0x11
        /*006e*/ 	.short	(.L_30 - .L_29)
	.align		4
.L_29:
        /*0070*/ 	.word	index@(_ZN7cutlass13device_kernelIN5flash11enable_sm90INS1_16FlashAttnFwdSm90INS1_25CollectiveMainloopFwdSm90ILi2EN4cute5tupleIJNS5_1CILi1EEES8_S8_EEENS6_IJNS7_ILi192EEENS7_ILi128EEENS7_ILi64EEEEEELi64ENS_10bfloat16_tEfNS_4arch4Sm90ELb0ELb1ELb0ELb1ELb0ELb0ELb0ELb1ELb1ELb1ELb0ELb0EEENS1_21CollectiveEpilogueFwdINS6_IJSA_SC_SB_EEES9_SE_SG_Li384ELb1ELb1ELb0ELb0EEENS1_36VarlenDynamicPersistentTileSchedulerILi192ELi128ELi384ELi128ELb0ELb1ELb1ELb1ELb0ELb1EEEEEEEEEvNT_6ParamsE)
        /*0074*/ 	.word	0x00000000


	//----- nvinfo : EIATTR_REGCOUNT
	.align		4
.L_30:
        /*0078*/ 	.byte	0x04, 0x2f
        /*007a*/ 	.short	(.L_32 - .L_31)
	.align		4
.L_31:
        /*007c*/ 	.word	index@(_ZN7cutlass13device_kernelIN5flash11enable_sm90INS1_16FlashAttnFwdSm90INS1_25CollectiveMainloopFwdSm90ILi2EN4cute5tupleIJNS5_1CILi1EEES8_S8_EEENS6_IJNS7_ILi192EEENS7_ILi128EEENS7_ILi64EEEEEELi64ENS_10bfloat16_tEfNS_4arch4Sm90ELb0ELb1ELb0ELb0ELb0ELb0ELb0ELb1ELb1ELb1ELb0ELb0EEENS1_21CollectiveEpilogueFwdINS6_IJSA_SC_SB_EEES9_SE_SG_Li384ELb0ELb1ELb0ELb0EEENS1_30DynamicPersistentTileSchedulerILi384ELi128ELb0ELb1ELb1EEEEEEEEEvNT_6ParamsE)
        /*0080*/ 	.word	0x00000004


	//----- nvinfo : EIATTR_FRAME_SIZE
	.align		4
.L_32:
        /*0084*/ 	.byte	0x04, 0x11
        /*0086*/ 	.short	(.L_34 - .L_33)
	.align		4
.L_33:
        /*0088*/ 	.word	index@(_ZN7cutlass13device_kernelIN5flash11enable_sm90INS1_16FlashAttnFwdSm90INS1_25CollectiveMainloopFwdSm90ILi2EN4cute5tupleIJNS5_1CILi1EEES8_S8_EEENS6_IJNS7_ILi192EEENS7_ILi128EEENS7_ILi64EEEEEELi64ENS_10bfloat16_tEfNS_4arch4Sm90ELb0ELb1ELb0ELb0ELb0ELb0ELb0ELb1ELb1ELb1ELb0ELb0EEENS1_21CollectiveEpilogueFwdINS6_IJSA_SC_SB_EEES9_SE_SG_Li384ELb0ELb1ELb0ELb0EEENS1_30DynamicPersistentTileSchedulerILi384ELi128ELb0ELb1ELb1EEEEEEEEEvNT_6ParamsE)
        /*008c*/ 	.word	0x00000000


	//----- nvinfo : EIATTR_REGCOUNT
	.align		4
.L_34:
        /*0090*/ 	.byte	0x04, 0x2f
        /*0092*/ 	.short	(.L_36 - .L_35)
	.align		4
.L_35:
        /*0094*/ 	.word	index@(_ZN7cutlass13device_kernelIN5flash11enable_sm90INS1_16FlashAttnFwdSm90INS1_25CollectiveMainloopFwdSm90ILi2EN4cute5tupleIJNS5_1CILi1EEES8_S8_EEENS6_IJNS7_ILi192EEESA_NS7_ILi64EEEEEELi64ENS_10bfloat16_tEfNS_4arch4Sm90ELb0ELb0ELb0ELb1ELb0ELb1ELb0ELb0ELb1ELb1ELb0ELb0EEENS1_21CollectiveEpilogueFwdINS6_IJSA_SB_SA_EEES9_SD_SF_Li384ELb1ELb1ELb0ELb0EEENS1_36VarlenDynamicPersistentTileSchedulerILi192ELi192ELi384ELi128ELb0ELb1ELb1ELb0ELb1ELb1EEEEEEEEEvNT_6ParamsE)
        /*0098*/ 	.word	0x00000004


	//----- nvinfo : EIATTR_FRAME_SIZE
	.align		4
.L_36:
        /*009c*/ 	.byte	0x04, 0x11
        /*009e*/ 	.short	(.L_38 - .L_37)
	.align		4
.L_37:
        /*00a0*/ 	.word	index@(_ZN7cutlass13device_kernelIN5flash11enable_sm90INS1_16FlashAttnFwdSm90INS1_25CollectiveMainloopFwdSm90ILi2EN4cute5tupleIJNS5_1CILi1EEES8_S8_EEENS6_IJNS7_ILi192EEESA_NS7_ILi64EEEEEELi64ENS_10bfloat16_tEfNS_4arch4Sm90ELb0ELb0ELb0ELb1ELb0ELb1ELb0ELb0ELb1ELb1ELb0ELb0EEENS1_21CollectiveEpilogueFwdINS6_IJSA_SB_SA_EEES9_SD_SF_Li384ELb1ELb1ELb0ELb0EEENS1_36VarlenDynamicPersistentTileSchedulerILi192ELi192ELi384ELi128ELb0ELb1ELb1ELb0ELb1ELb1EEEEEEEEEvNT_6ParamsE)
        /*00a4*/ 	.word	0x00000000


	//----- nvinfo : EIATTR_REGCOUNT
	.align		4
.L_38:
        /*00a8*/ 	.byte	0x04, 0x2f
        /*00aa*/ 	.short	(.L_40 - .L_39)
	.align		4
.L_39:
        /*00ac*/ 	.word	index@(_ZN7cutlass13device_kernelIN5flash11enable_sm90INS1_16FlashAttnFwdSm90INS1_25CollectiveMainloopFwdSm90ILi2EN4cute5tupleIJNS5_1CILi1EEES8_S8_EEENS6_IJNS7_ILi192EEESA_NS7_ILi64EEEEEELi64ENS_10bfloat16_tEfNS_4arch4Sm90ELb0ELb0ELb0ELb1ELb0ELb0ELb0ELb0ELb1ELb1ELb0ELb0EEENS1_21CollectiveEpilogueFwdINS6_IJSA_SB_SA_EEES9_SD_SF_Li384ELb1ELb1ELb0ELb0EEENS1_36VarlenDynamicPersistentTileSchedulerILi192ELi192ELi384ELi128ELb0ELb1ELb1ELb0ELb1ELb1EEEEEEEEEvNT_6ParamsE)
        /*00b0*/ 	.word	0x00000004


	//----- nvinfo : EIATTR_FRAME_SIZE
	.align		4
.L_40:
        /*00b4*/ 	.byte	0x04, 0x11
        /*00b6*/ 	.short	(.L_42 - .L_41)
	.align		4
.L_41:
        /*00b8*/ 	.word	index@(_ZN7cutlass13device_kernelIN5flash11enable_sm90INS1_16FlashAttnFwdSm90INS1_25CollectiveMainloopFwdSm90ILi2EN4cute5tupleIJNS5_1CILi1EEES8_S8_EEENS6_IJNS7_ILi192EEESA_NS7_ILi64EEEEEELi64ENS_10bfloat16_tEfNS_4arch4Sm90ELb0ELb0ELb0ELb1ELb0ELb0ELb0ELb0ELb1ELb1ELb0ELb0EEENS1_21CollectiveEpilogueFwdINS6_IJSA_SB_SA_EEES9_SD_SF_Li384ELb1ELb1ELb0ELb0EEENS1_36VarlenDynamicPersistentTileSchedulerILi192ELi192ELi384ELi128ELb0ELb1ELb1ELb0ELb1ELb1EEEEEEEEEvNT_6ParamsE)
        /*00bc*/ 	.word	0x00000000


	//----- nvinfo : EIATTR_REGCOUNT
	.align		4
.L_42:
        /*00c0*/ 	.byte	0x04, 0x2f
        /*00c2*/ 	.short	(.L_44 - .L_43)
	.align		4
.L_43:
        /*00c4*/ 	.word	index@(_ZN7cutlass13device_kernelIN5flash11enable_sm90INS1_16FlashAttnFwdSm90INS1_25CollectiveMainloopFwdSm90ILi2EN4cute5tupleIJNS5_1CILi1EEES8_S8_EEENS6_IJNS7_ILi192EEESA_NS7_ILi64EEEEEELi64ENS_10bfloat16_tEfNS_4arch4Sm90ELb0ELb0ELb0ELb0ELb0ELb0ELb0ELb0ELb1ELb1ELb0ELb0EEENS1_21CollectiveEpilogueFwdINS6_IJSA_SB_SA_EEES9_SD_SF_Li384ELb0ELb1ELb0ELb0EEENS1_29StaticPersistentTileSchedulerILb0EEEEEEEEEvNT_6ParamsE)
        /*00c8*/ 	.word	0x00000004


	//----- nvinfo : EIATTR_FRAME_SIZE
	.align		4
.L_44:
        /*00cc*/ 	.byte	0x04, 0x11
        /*00ce*/ 	.short	(.L_46 - .L_45)
	.align		4
.L_45:
        /*00d0*/ 	.word	index@(_ZN7cutlass13device_kernelIN5flash11enable_sm90INS1_16FlashAttnFwdSm90INS1_25CollectiveMainloopFwdSm90ILi2EN4cute5tupleIJNS5_1CILi1EEES8_S8_EEENS6_IJNS7_ILi192EEESA_NS7_ILi64EEEEEELi64ENS_10bfloat16_tEfNS_4arch4Sm90ELb0ELb0ELb0ELb0ELb0ELb0ELb0ELb0ELb1ELb1ELb0ELb0EEENS1_21CollectiveEpilogueFwdINS6_IJSA_SB_SA_EEES9_SD_SF_Li384ELb0ELb1ELb0ELb0EEENS1_29StaticPersistentTileSchedulerILb0EEEEEEEEEvNT_6ParamsE)
        /*00d4*/ 	.word	0x00000000


	//----- nvinfo : EIATTR_MIN_STACK_SIZE
	.align		4
.L_46:
        /*00d8*/ 	.byte	0x04, 0x12
        /*00da*/ 	.short	(.L_48 - .L_47)
	.align		4
.L_47:
        /*00dc*/ 	.word	index@(_ZN7cutlass13device_kernelIN5flash11enable_sm90INS1_16FlashAttnFwdSm90INS1_25CollectiveMainloopFwdSm90ILi2EN4cute5tupleIJNS5_1CILi1EEES8_S8_EEENS6_IJNS7_ILi192EEESA_NS7_ILi64EEEEEELi64ENS_10bfloat16_tEfNS_4arch4Sm90ELb0ELb0ELb0ELb0ELb0ELb0ELb0ELb0ELb1ELb1ELb0ELb0EEENS1_21CollectiveEpilogueFwdINS6_IJSA_SB_SA_EEES9_SD_SF_Li384ELb0ELb1ELb0ELb0EEENS1_29StaticPersistentTileSchedulerILb0EEEEEEEEEvNT_6ParamsE)
        /*00e0*/ 	.word	0x00000000


	//----- nvinfo : EIATTR_MIN_STACK_SIZE
	.align		4
.L_48:
        /*00e4*/ 	.byte	0x04, 0x12
        /*00e6*/ 	.short	(.L_50 - .L_49)
	.align		4
.L_49:
        /*00e8*/ 	.word	index@(_ZN7cutlass13device_kernelIN5flash11enable_sm90INS1_16FlashAttnFwdSm90INS1_25CollectiveMainloopFwdSm90ILi2EN4cute5tupleIJNS5_1CILi1EEES8_S8_EEENS6_IJNS7_ILi192EEESA_NS7_ILi64EEEEEELi64ENS_10bfloat16_tEfNS_4arch4Sm90ELb0ELb0ELb0ELb1ELb0ELb0ELb0ELb0ELb1ELb1ELb0ELb0EEENS1_21CollectiveEpilogueFwdINS6_IJSA_SB_SA_EEES9_SD_SF_Li384ELb1ELb1ELb0ELb0EEENS1_36VarlenDynamicPersistentTileSchedulerILi192ELi192ELi384ELi128ELb0ELb1ELb1ELb0ELb1ELb1EEEEEEEEEvNT_6ParamsE)
        /*00ec*/ 	.word	0x00000000


	//----- nvinfo : EIATTR_MIN_STACK_SIZE
	.align		4
.L_50:
        /*00f0*/ 	.byte	0x04, 0x12
        /*00f2*/ 	.short	(.L_52 - .L_51)
	.align		4
.L_51:
        /*00f4*/ 	.word	index@(_ZN7cutlass13device_kernelIN5flash11enable_sm90INS1_16FlashAttnFwdSm90INS1_25CollectiveMainloopFwdSm90ILi2EN4cute5tupleIJNS5_1CILi1EEES8_S8_EEENS6_IJNS7_ILi192EEESA_NS7_ILi64EEEEEELi64ENS_10bfloat16_tEfNS_4arch4Sm90ELb0ELb0ELb0ELb1ELb0ELb1ELb0ELb0ELb1ELb1ELb0ELb0EEENS1_21CollectiveEpilogueFwdINS6_IJSA_SB_SA_EEES9_SD_SF_Li384ELb1ELb1ELb0ELb0EEENS1_36VarlenDynamicPersistentTileSchedulerILi192ELi192ELi384ELi128ELb0ELb1ELb1ELb0ELb1ELb1EEEEEEEEEvNT_6ParamsE)
        /*00f8*/ 	.word	0x00000000


	//----- nvinfo : EIATTR_MIN_STACK_SIZE
	.align		4
.L_52:
        /*00fc*/ 	.byte	0x04, 0x12
        /*00fe*/ 	.short	(.L_54 - .L_53)
	.align		4
.L_53:
        /*0100*/ 	.word	index@(_ZN7cutlass13device_kernelIN5flash11enable_sm90INS1_16FlashAttnFwdSm90INS1_25CollectiveMainloopFwdSm90ILi2EN4cute5tupleIJNS5_1CILi1EEES8_S8_EEENS6_IJNS7_ILi192EEENS7_ILi128EEENS7_ILi64EEEEEELi64ENS_10bfloat16_tEfNS_4arch4Sm90ELb0ELb1ELb0ELb0ELb0ELb0ELb0ELb1ELb1ELb1ELb0ELb0EEENS1_21CollectiveEpilogueFwdINS6_IJSA_SC_SB_EEES9_SE_SG_Li384ELb0ELb1ELb0ELb0EEENS1_30DynamicPersistentTileSchedulerILi384ELi128ELb0ELb1ELb1EEEEEEEEEvNT_6ParamsE)
        /*0104*/ 	.word	0x00000000


	//----- nvinfo : EIATTR_MIN_STACK_SIZE
	.align		4
.L_54:
        /*0108*/ 	.byte	0x04, 0x12
        /*010a*/ 	.short	(.L_56 - .L_55)
	.align		4
.L_55:
        /*010c*/ 	.word	index@(_ZN7cutlass13device_kernelIN5flash11enable_sm90INS1_16FlashAttnFwdSm90INS1_25CollectiveMainloopFwdSm90ILi2EN4cute5tupleIJNS5_1CILi1EEES8_S8_EEENS6_IJNS7_ILi192EEENS7_ILi128EEENS7_ILi64EEEEEELi64ENS_10bfloat16_tEfNS_4arch4Sm90ELb0ELb1ELb0ELb1ELb0ELb0ELb0ELb1ELb1ELb1ELb0ELb0EEENS1_21CollectiveEpilogueFwdINS6_IJSA_SC_SB_EEES9_SE_SG_Li384ELb1ELb1ELb0ELb0EEENS1_36VarlenDynamicPersistentTileSchedulerILi192ELi128ELi384ELi128ELb0ELb1ELb1ELb1ELb0ELb1EEEEEEEEEvNT_6ParamsE)
        /*0110*/ 	.word	0x00000000


	//----- nvinfo : EIATTR_MIN_STACK_SIZE
	.align		4
.L_56:
        /*0114*/ 	.byte	0x04, 0x12
        /*0116*/ 	.short	(.L_58 - .L_57)
	.align		4
.L_57:
        /*0118*/ 	.word	index@(_ZN7cutlass13device_kernelIN5flash11enable_sm90INS1_16FlashAttnFwdSm90INS1_25CollectiveMainloopFwdSm90ILi2EN4cute5tupleIJNS5_1CILi1EEES8_S8_EEENS6_IJNS7_ILi192EEENS7_ILi128EEENS7_ILi64EEEEEELi64ENS_10bfloat16_tEfNS_4arch4Sm90ELb0ELb1ELb0ELb1ELb0ELb1ELb0ELb1ELb1ELb1ELb0ELb0EEENS1_21CollectiveEpilogueFwdINS6_IJSA_SC_SB_EEES9_SE_SG_Li384ELb1ELb1ELb0ELb0EEENS1_36VarlenDynamicPersistentTileSchedulerILi192ELi128ELi384ELi128ELb0ELb1ELb1ELb1ELb0ELb1EEEEEEEEEvNT_6ParamsE)
        /*011c*/ 	.word	0x00000000


	//----- nvinfo : EIATTR_MIN_STACK_SIZE
	.align		4
.L_58:
        /*0120*/ 	.byte	0x04, 0x12
        /*0122*/ 	.short	(.L_60 - .L_59)
	.align		4
.L_59:
        /*0124*/ 	.word	index@(_ZN7cutlass13device_kernelIN5flash11enable_sm90INS1_16FlashAttnFwdSm90INS1_25CollectiveMainloopFwdSm90ILi2EN4cute5tupleIJNS5_1CILi1EEES8_S8_EEENS6_IJNS7_ILi192EEENS7_ILi128EEENS7_ILi64EEEEEELi64ENS_10bfloat16_tEfNS_4arch4Sm90ELb1ELb0ELb0ELb0ELb0ELb0ELb0ELb1ELb1ELb1ELb0ELb0EEENS1_21CollectiveEpilogueFwdINS6_IJSA_SC_SB_EEES9_SE_SG_Li384ELb0ELb1ELb0ELb0EEENS1_30DynamicPersistentTileSchedulerILi384ELi128ELb0ELb1ELb1EEEEEEEEEvNT_6ParamsE)
        /*0128*/ 	.word	0x00000000


	//----- nvinfo : EIATTR_MIN_STACK_SIZE
	.align		4
.L_60:
        /*012c*/ 	.byte	0x04, 0x12
        /*012e*/ 	.short	(.L_62 - .L_61)
	.align		4
.L_61:
        /*0130*/ 	.word	index@(_ZN7cutlass13device_kernelIN5flash11enable_sm90INS1_16FlashAttnFwdSm90INS1_25CollectiveMainloopFwdSm90ILi2EN4cute5tupleIJNS5_1CILi1EEES8_S8_EEENS6_IJNS7_ILi192EEENS7_ILi128EEENS7_ILi64EEEEEELi64ENS_10bfloat16_tEfNS_4arch4Sm90ELb1ELb0ELb0ELb1ELb0ELb0ELb0ELb1ELb1ELb1ELb0ELb0EEENS1_21CollectiveEpilogueFwdINS6_IJSA_SC_SB_EEES9_SE_SG_Li384ELb1ELb1ELb0ELb0EEENS1_36VarlenDynamicPersistentTileSchedulerILi192ELi128ELi384ELi128ELb0ELb1ELb1ELb1ELb1ELb1EEEEEEEEEvNT_6ParamsE)
        /*0134*/ 	.word	0x00000000


	//----- nvinfo : EIATTR_MIN_STACK_SIZE
	.align		4
.L_62:
        /*0138*/ 	.byte	0x04, 0x12
        /*013a*/ 	.short	(.L_64 - .L_63)
	.align		4
.L_63:
        /*013c*/ 	.word	index@(_ZN7cutlass13device_kernelIN5flash11enable_sm90INS1_16FlashAttnFwdSm90INS1_25CollectiveMainloopFwdSm90ILi2EN4cute5tupleIJNS5_1CILi1EEES8_S8_EEENS6_IJNS7_ILi192EEENS7_ILi128EEENS7_ILi64EEEEEELi64ENS_10bfloat16_tEfNS_4arch4Sm90ELb1ELb0ELb0ELb1ELb0ELb1ELb0ELb1ELb1ELb1ELb0ELb0EEENS1_21CollectiveEpilogueFwdINS6_IJSA_SC_SB_EEES9_SE_SG_Li384ELb1ELb1ELb0ELb0EEENS1_36VarlenDynamicPersistentTileSchedulerILi192ELi128ELi384ELi128ELb0ELb1ELb1ELb1ELb1ELb1EEEEEEEEEvNT_6ParamsE)
        /*0140*/ 	.word	0x00000000
.L_64:


//--------------------- .nv.compat                --------------------------
	.section	.nv.compat,"",@"SHT_CUDA_COMPAT_INFO"
	.align	4
        /*0000*/ 	.byte	0x02, 0x09, 0x01, 0x00, 0x02, 0x02, 0x01, 0x00, 0x02, 0x05, 0x05, 0x00, 0x03, 0x07, 0x01, 0x01
        /*0010*/ 	.byte	0x02, 0x03, 0x00, 0x00, 0x02, 0x06, 0x01, 0x00, 0x04, 0x0b, 0x08, 0x00, 0x00, 0x00, 0x00, 0x00
        /*0020*/ 	.byte	0x00, 0x00, 0x00, 0x00


//--------------------- .nv.info._ZN7cutlass13device_kernelIN5flash11enable_sm90INS1_16FlashAttnFwdSm90INS1_25CollectiveMainloopFwdSm90ILi2EN4cute5tupleIJNS5_1CILi1EEES8_S8_EEENS6_IJNS7_ILi192EEESA_NS7_ILi64EEEEEELi64ENS_10bfloat16_tEfNS_4arch4Sm90ELb0ELb0ELb0ELb0ELb0ELb0ELb0ELb0ELb1ELb1ELb0ELb0EEENS1_21CollectiveEpilogueFwdINS6_IJSA_SB_SA_EEES9_SD_SF_Li384ELb0ELb1ELb0ELb0EEENS1_29StaticPersistentTileSchedulerILb0EEEEEEEEEvNT_6ParamsE --------------------------
	.section	.nv.info._ZN7cutlass13device_kernelIN5flash11enable_sm90INS1_16FlashAttnFwdSm90INS1_25CollectiveMainloopFwdSm90ILi2EN4cute5tupleIJNS5_1CILi1EEES8_S8_EEENS6_IJNS7_ILi192EEESA_NS7_ILi64EEEEEELi64ENS_10bfloat16_tEfNS_4arch4Sm90ELb0ELb0ELb0ELb0ELb0ELb0ELb0ELb0ELb1ELb1ELb0ELb0EEENS1_21CollectiveEpilogueFwdINS6_IJSA_SB_SA_EEES9_SD_SF_Li384ELb0ELb1ELb0ELb0EEENS1_29StaticPersistentTileSchedulerILb0EEEEEEEEEvNT_6ParamsE,"",@"SHT_CUDA_INFO"
	.sectionflags	@""
	.align	4


	//----- nvinfo : EIATTR_CUDA_API_VERSION
	.align		4
        /*0000*/ 	.byte	0x04, 0x37
        /*0002*/ 	.short	(.L_66 - .L_65)
.L_65:
        /*0004*/ 	.word	0x00000082


	//----- nvinfo : EIATTR_KPARAM_INFO
	.align		4
.L_66:
        /*0008*/ 	.byte	0x04, 0x17
        /*000a*/ 	.short	(.L_68 - .L_67)
.L_67:
        /*000c*/ 	.word	0x00000000
        /*0010*/ 	.short	0x0000
        /*0012*/ 	.short	0x0000
        /*0014*/ 	.byte	0x00, 0xf0, 0x01, 0x28


	//----- nvinfo : EIATTR_SPARSE_MMA_MASK
	.align		4
.L_68:
        /*0018*/ 	.byte	0x03, 0x50
        /*001a*/ 	.short	0x0000


	//----- nvinfo : EIATTR_MAXREG_COUNT
	.align		4
        /*001c*/ 	.byte	0x03, 0x1b
        /*001e*/ 	.short	0x0080


	//----- nvinfo : EIATTR_MERCURY_ISA_VERSION
	.align		4
        /*0020*/ 	.byte	0x03, 0x5f
        /*0022*/ 	.short	0x0101


	//----- nvinfo : EIATTR_VRC_CTA_INIT_COUNT
	.align		4
        /*0024*/ 	.byte	0x02, 0x4a
	.zero		1
	.zero		1


	//----- nvinfo : EIATTR_EXIT_INSTR_OFFSETS
	.align		4
        /*0028*/ 	.byte	0x04, 0x1c
        /*002a*/ 	.short	(.L_70 - .L_69)


	//   ....[0]....
.L_69:
        /*002c*/ 	.word	0x00000010


	//----- nvinfo : EIATTR_MAX_THREADS
	.align		4
.L_70:
        /*0030*/ 	.byte	0x04, 0x05
        /*0032*/ 	.short	(.L_72 - .L_71)
.L_71:
        /*0034*/ 	.word	0x00000200
        /*0038*/ 	.word	0x00000001
        /*003c*/ 	.word	0x00000001


	//----- nvinfo : EIATTR_CBANK_PARAM_SIZE
	.align		4
.L_72:
        /*0040*/ 	.byte	0x03, 0x19
        /*0042*/ 	.short	0x0a00


	//----- nvinfo : EIATTR_PARAM_CBANK
	.align		4
        /*0044*/ 	.byte	0x04, 0x0a
        /*0046*/ 	.short	(.L_74 - .L_73)
	.align		4
.L_73:
        /*0048*/ 	.word	index@(.nv.constant0._ZN7cutlass13device_kernelIN5flash11enable_sm90INS1_16FlashAttnFwdSm90INS1_25CollectiveMainloopFwdSm90ILi2EN4cute5tupleIJNS5_1CILi1EEES8_S8_EEENS6_IJNS7_ILi192EEESA_NS7_ILi64EEEEEELi64ENS_10bfloat16_tEfNS_4arch4Sm90ELb0ELb0ELb0ELb0ELb0ELb0ELb0ELb0ELb1ELb1ELb0ELb0EEENS1_21CollectiveEpilogueFwdINS6_IJSA_SB_SA_EEES9_SD_SF_Li384ELb0ELb1ELb0ELb0EEENS1_29StaticPersistentTileSchedulerILb0EEEEEEEEEvNT_6ParamsE)
        /*004c*/ 	.short	0x0380
        /*004e*/ 	.short	0x0a00


	//----- nvinfo : EIATTR_SW_WAR
	.align		4
.L_74:
        /*0050*/ 	.byte	0x04, 0x36
        /*0052*/ 	.short	(.L_76 - .L_75)
.L_75:
        /*0054*/ 	.word	0x00000008
.L_76:


//--------------------- .nv.info._ZN7cutlass13device_kernelIN5flash11enable_sm90INS1_16FlashAttnFwdSm90INS1_25CollectiveMainloopFwdSm90ILi2EN4cute5tupleIJNS5_1CILi1EEES8_S8_EEENS6_IJNS7_ILi192EEESA_NS7_ILi64EEEEEELi64ENS_10bfloat16_tEfNS_4arch4Sm90ELb0ELb0ELb0ELb1ELb0ELb0ELb0ELb0ELb1ELb1ELb0ELb0EEENS1_21CollectiveEpilogueFwdINS6_IJSA_SB_SA_EEES9_SD_SF_Li384ELb1ELb1ELb0ELb0EEENS1_36VarlenDynamicPersistentTileSchedulerILi192ELi192ELi384ELi128ELb0ELb1ELb1ELb0ELb1ELb1EEEEEEEEEvNT_6ParamsE --------------------------
	.section	.nv.info._ZN7cutlass13device_kernelIN5flash11enable_sm90INS1_16FlashAttnFwdSm90INS1_25CollectiveMainloopFwdSm90ILi2EN4cute5tupleIJNS5_1CILi1EEES8_S8_EEENS6_IJNS7_ILi192EEESA_NS7_ILi64EEEEEELi64ENS_10bfloat16_tEfNS_4arch4Sm90ELb0ELb0ELb0ELb1ELb0ELb0ELb0ELb0ELb1ELb1ELb0ELb0EEENS1_21CollectiveEpilogueFwdINS6_IJSA_SB_SA_EEES9_SD_SF_Li384ELb1ELb1ELb0ELb0EEENS1_36VarlenDynamicPersistentTileSchedulerILi192ELi192ELi384ELi128ELb0ELb1ELb1ELb0ELb1ELb1EEEEEEEEEvNT_6ParamsE,"",@"SHT_CUDA_INFO"
	.sectionflags	@""
	.align	4


	//----- nvinfo : EIATTR_CUDA_API_VERSION
	.align		4
        /*0000*/ 	.byte	0x04, 0x37
        /*0002*/ 	.short	(.L_78 - .L_77)
.L_77:
        /*0004*/ 	.word	0x00000082


	//----- nvinfo : EIATTR_KPARAM_INFO
	.align		4
.L_78:
        /*0008*/ 	.byte	0x04, 0x17
        /*000a*/ 	.short	(.L_80 - .L_79)
.L_79:
        /*000c*/ 	.word	0x00000000
        /*0010*/ 	.short	0x0000
        /*0012*/ 	.short	0x0000
        /*0014*/ 	.byte	0x00, 0xf0, 0x01, 0x2a


	//----- nvinfo : EIATTR_SPARSE_MMA_MASK
	.align		4
.L_80:
        /*0018*/ 	.byte	0x03, 0x50
        /*001a*/ 	.short	0x0000


	//----- nvinfo : EIATTR_MAXREG_COUNT
	.align		4
        /*001c*/ 	.byte	0x03, 0x1b
        /*001e*/ 	.short	0x0080


	//----- nvinfo : EIATTR_MERCURY_ISA_VERSION
	.align		4
        /*0020*/ 	.byte	0x03, 0x5f
        /*0022*/ 	.short	0x0101


	//----- nvinfo : EIATTR_VRC_CTA_INIT_COUNT
	.align		4
        /*0024*/ 	.byte	0x02, 0x4a
	.zero		1
	.zero		1


	//----- nvinfo : EIATTR_EXIT_INSTR_OFFSETS
	.align		4
        /*0028*/ 	.byte	0x04, 0x1c
        /*002a*/ 	.short	(.L_82 - .L_81)


	//   ....[0]....
.L_81:
        /*002c*/ 	.word	0x00000010


	//----- nvinfo : EIATTR_MAX_THREADS
	.align		4
.L_82:
        /*0030*/ 	.byte	0x04, 0x05
        /*0032*/ 	.short	(.L_84 - .L_83)
.L_83:
        /*0034*/ 	.word	0x00000200
        /*0038*/ 	.word	0x00000001
        /*003c*/ 	.word	0x00000001


	//----- nvinfo : EIATTR_CBANK_PARAM_SIZE
	.align		4
.L_84:
        /*0040*/ 	.byte	0x03, 0x19
        /*0042*/ 	.short	0x0a80


	//----- nvinfo : EIATTR_PARAM_CBANK
	.align		4
        /*0044*/ 	.byte	0x04, 0x0a
        /*0046*/ 	.short	(.L_86 - .L_85)
	.align		4
.L_85:
        /*0048*/ 	.word	index@(.nv.constant0._ZN7cutlass13device_kernelIN5flash11enable_sm90INS1_16FlashAttnFwdSm90INS1_25CollectiveMainloopFwdSm90ILi2EN4cute5tupleIJNS5_1CILi1EEES8_S8_EEENS6_IJNS7_ILi192EEESA_NS7_ILi64EEEEEELi64ENS_10bfloat16_tEfNS_4arch4Sm90ELb0ELb0ELb0ELb1ELb0ELb0ELb0ELb0ELb1ELb1ELb0ELb0EEENS1_21CollectiveEpilogueFwdINS6_IJSA_SB_SA_EEES9_SD_SF_Li384ELb1ELb1ELb0ELb0EEENS1_36VarlenDynamicPersistentTileSchedulerILi192ELi192ELi384ELi128ELb0ELb1ELb1ELb0ELb1ELb1EEEEEEEEEvNT_6ParamsE)
        /*004c*/ 	.short	0x0380
        /*004e*/ 	.short	0x0a80


	//----- nvinfo : EIATTR_SW_WAR
	.align		4
.L_86:
        /*0050*/ 	.byte	0x04, 0x36
        /*0052*/ 	.short	(.L_88 - .L_87)
.L_87:
        /*0054*/ 	.word	0x00000008
.L_88:


//--------------------- .nv.info._ZN7cutlass13device_kernelIN5flash11enable_sm90INS1_16FlashAttnFwdSm90INS1_25CollectiveMainloopFwdSm90ILi2EN4cute5tupleIJNS5_1CILi1EEES8_S8_EEENS6_IJNS7_ILi192EEESA_NS7_ILi64EEEEEELi64ENS_10bfloat16_tEfNS_4arch4Sm90ELb0ELb0ELb0ELb1ELb0ELb1ELb0ELb0ELb1ELb1ELb0ELb0EEENS1_21CollectiveEpilogueFwdINS6_IJSA_SB_SA_EEES9_SD_SF_Li384ELb1ELb1ELb0ELb0EEENS1_36VarlenDynamicPersistentTileSchedulerILi192ELi192ELi384ELi128ELb0ELb1ELb1ELb0ELb1ELb1EEEEEEEEEvNT_6ParamsE --------------------------
	.section	.nv.info._ZN7cutlass13device_kernelIN5flash11enable_sm90INS1_16FlashAttnFwdSm90INS1_25CollectiveMainloopFwdSm90ILi2EN4cute5tupleIJNS5_1CILi1EEES8_S8_EEENS6_IJNS7_ILi192EEESA_NS7_ILi64EEEEEELi64ENS_10bfloat16_tEfNS_4arch4Sm90ELb0ELb0ELb0ELb1ELb0ELb1ELb0ELb0ELb1ELb1ELb0ELb0EEENS1_21CollectiveEpilogueFwdINS6_IJSA_SB_SA_EEES9_SD_SF_Li384ELb1ELb1ELb0ELb0EEENS1_36VarlenDynamicPersistentTileSchedulerILi192ELi192ELi384ELi128ELb0ELb1ELb1ELb0ELb1ELb1EEEEEEEEEvNT_6ParamsE,"",@"SHT_CUDA_INFO"
	.sectionflags	@""
	.align	4


	//----- nvinfo : EIATTR_CUDA_API_VERSION
	.align		4
        /*0000*/ 	.byte	0x04, 0x37
        /*0002*/ 	.short	(.L_90 - .L_89)
.L_89:
        /*0004*/ 	.word	0x00000082


	//----- nvinfo : EIATTR_KPARAM_INFO
	.align		4
.L_90:
        /*0008*/ 	.byte	0x04, 0x17
        /*000a*/ 	.short	(.L_92 - .L_91)
.L_91:
        /*000c*/ 	.word	0x00000000
        /*0010*/ 	.short	0x0000
        /*0012*/ 	.short	0x0000
        /*0014*/ 	.byte	0x00, 0xf0, 0x01, 0x2a


	//----- nvinfo : EIATTR_SPARSE_MMA_MASK
	.align		4
.L_92:
        /*0018*/ 	.byte	0x03, 0x50
        /*001a*/ 	.short	0x0000


	//----- nvinfo : EIATTR_MAXREG_COUNT
	.align		4
        /*001c*/ 	.byte	0x03, 0x1b
        /*001e*/ 	.short	0x0080


	//----- nvinfo : EIATTR_MERCURY_ISA_VERSION
	.align		4
        /*0020*/ 	.byte	0x03, 0x5f
        /*0022*/ 	.short	0x0101


	//----- nvinfo : EIATTR_VRC_CTA_INIT_COUNT
	.align		4
        /*0024*/ 	.byte	0x02, 0x4a
	.zero		1
	.zero		1


	//----- nvinfo : EIATTR_EXIT_INSTR_OFFSETS
	.align		4
        /*0028*/ 	.byte	0x04, 0x1c
        /*002a*/ 	.short	(.L_94 - .L_93)


	//   ....[0]....
.L_93:
        /*002c*/ 	.word	0x00000010


	//----- nvinfo : EIATTR_MAX_THREADS
	.align		4
.L_94:
        /*0030*/ 	.byte	0x04, 0x05
        /*0032*/ 	.short	(.L_96 - .L_95)
.L_95:
        /*0034*/ 	.word	0x00000200
        /*0038*/ 	.word	0x00000001
        /*003c*/ 	.word	0x00000001


	//----- nvinfo : EIATTR_CBANK_PARAM_SIZE
	.align		4
.L_96:
        /*0040*/ 	.byte	0x03, 0x19
        /*0042*/ 	.short	0x0a80


	//----- nvinfo : EIATTR_PARAM_CBANK
	.align		4
        /*0044*/ 	.byte	0x04, 0x0a
        /*0046*/ 	.short	(.L_98 - .L_97)
	.align		4
.L_97:
        /*0048*/ 	.word	index@(.nv.constant0._ZN7cutlass13device_kernelIN5flash11enable_sm90INS1_16FlashAttnFwdSm90INS1_25CollectiveMainloopFwdSm90ILi2EN4cute5tupleIJNS5_1CILi1EEES8_S8_EEENS6_IJNS7_ILi192EEESA_NS7_ILi64EEEEEELi64ENS_10bfloat16_tEfNS_4arch4Sm90ELb0ELb0ELb0ELb1ELb0ELb1ELb0ELb0ELb1ELb1ELb0ELb0EEENS1_21CollectiveEpilogueFwdINS6_IJSA_SB_SA_EEES9_SD_SF_Li384ELb1ELb1ELb0ELb0EEENS1_36VarlenDynamicPersistentTileSchedulerILi192ELi192ELi384ELi128ELb0ELb1ELb1ELb0ELb1ELb1EEEEEEEEEvNT_6ParamsE)
        /*004c*/ 	.short	0x0380
        /*004e*/ 	.short	0x0a80


	//----- nvinfo : EIATTR_SW_WAR
	.align		4
.L_98:
        /*0050*/ 	.byte	0x04, 0x36
        /*0052*/ 	.short	(.L_100 - .L_99)
.L_99:
        /*0054*/ 	.word	0x00000008
.L_100:


//--------------------- .nv.info._ZN7cutlass13device_kernelIN5flash11enable_sm90INS1_16FlashAttnFwdSm90INS1_25CollectiveMainloopFwdSm90ILi2EN4cute5tupleIJNS5_1CILi1EEES8_S8_EEENS6_IJNS7_ILi192EEENS7_ILi128EEENS7_ILi64EEEEEELi64ENS_10bfloat16_tEfNS_4arch4Sm90ELb0ELb1ELb0ELb0ELb0ELb0ELb0ELb1ELb1ELb1ELb0ELb0EEENS1_21CollectiveEpilogueFwdINS6_IJSA_SC_SB_EEES9_SE_SG_Li384ELb0ELb1ELb0ELb0EEENS1_30DynamicPersistentTileSchedulerILi384ELi128ELb0ELb1ELb1EEEEEEEEEvNT_6ParamsE --------------------------
	.section	.nv.info._ZN7cutlass13device_kernelIN5flash11enable_sm90INS1_16FlashAttnFwdSm90INS1_25CollectiveMainloopFwdSm90ILi2EN4cute5tupleIJNS5_1CILi1EEES8_S8_EEENS6_IJNS7_ILi192EEENS7_ILi128EEENS7_ILi64EEEEEELi64ENS_10bfloat16_tEfNS_4arch4Sm90ELb0ELb1ELb0ELb0ELb0ELb0ELb0ELb1ELb1ELb1ELb0ELb0EEENS1_21CollectiveEpilogueFwdINS6_IJSA_SC_SB_EEES9_SE_SG_Li384ELb0ELb1ELb0ELb0EEENS1_30DynamicPersistentTileSchedulerILi384ELi128ELb0ELb1ELb1EEEEEEEEEvNT_6ParamsE,"",@"SHT_CUDA_INFO"
	.sectionflags	@""
	.align	4


	//----- nvinfo : EIATTR_CUDA_API_VERSION
	.align		4
        /*0000*/ 	.byte	0x04, 0x37
        /*0002*/ 	.short	(.L_102 - .L_101)
.L_101:
        /*0004*/ 	.word	0x00000082


	//----- nvinfo : EIATTR_KPARAM_INFO
	.align		4
.L_102:
        /*0008*/ 	.byte	0x04, 0x17
        /*000a*/ 	.short	(.L_104 - .L_103)
.L_103:
        /*000c*/ 	.word	0x00000000
        /*0010*/ 	.short	0x0000
        /*0012*/ 	.short	0x0000
        /*0014*/ 	.byte	0x00, 0xf0, 0x01, 0x2a


	//----- nvinfo : EIATTR_SPARSE_MMA_MASK
	.align		4
.L_104:
        /*0018*/ 	.byte	0x03, 0x50
        /*001a*/ 	.short	0x0000


	//----- nvinfo : EIATTR_MAXREG_COUNT
	.align		4
        /*001c*/ 	.byte	0x03, 0x1b
        /*001e*/ 	.short	0x0080


	//----- nvinfo : EIATTR_MERCURY_ISA_VERSION
	.align		4
        /*0020*/ 	.byte	0x03, 0x5f
        /*0022*/ 	.short	0x0101


	//----- nvinfo : EIATTR_VRC_CTA_INIT_COUNT
	.align		4
        /*0024*/ 	.byte	0x02, 0x4a
	.zero		1
	.zero		1


	//----- nvinfo : EIATTR_EXIT_INSTR_OFFSETS
	.align		4
        /*0028*/ 	.byte	0x04, 0x1c
        /*002a*/ 	.short	(.L_106 - .L_105)


	//   ....[0]....
.L_105:
        /*002c*/ 	.word	0x00000010


	//----- nvinfo : EIATTR_MAX_THREADS
	.align		4
.L_106:
        /*0030*/ 	.byte	0x04, 0x05
        /*0032*/ 	.short	(.L_108 - .L_107)
.L_107:
        /*0034*/ 	.word	0x00000200
        /*0038*/ 	.word	0x00000001
        /*003c*/ 	.word	0x00000001


	//----- nvinfo : EIATTR_CBANK_PARAM_SIZE
	.align		4
.L_108:
        /*0040*/ 	.byte	0x03, 0x19
        /*0042*/ 	.short	0x0a80


	//----- nvinfo : EIATTR_PARAM_CBANK
	.align		4
        /*0044*/ 	.byte	0x04, 0x0a
        /*0046*/ 	.short	(.L_110 - .L_109)
	.align		4
.L_109:
        /*0048*/ 	.word	index@(.nv.constant0._ZN7cutlass13device_kernelIN5flash11enable_sm90INS1_16FlashAttnFwdSm90INS1_25CollectiveMainloopFwdSm90ILi2EN4cute5tupleIJNS5_1CILi1EEES8_S8_EEENS6_IJNS7_ILi192EEENS7_ILi128EEENS7_ILi64EEEEEELi64ENS_10bfloat16_tEfNS_4arch4Sm90ELb0ELb1ELb0ELb0ELb0ELb0ELb0ELb1ELb1ELb1ELb0ELb0EEENS1_21CollectiveEpilogueFwdINS6_IJSA_SC_SB_EEES9_SE_SG_Li384ELb0ELb1ELb0ELb0EEENS1_30DynamicPersistentTileSchedulerILi384ELi128ELb0ELb1ELb1EEEEEEEEEvNT_6ParamsE)
        /*004c*/ 	.short	0x0380
        /*004e*/ 	.short	0x0a80


	//----- nvinfo : EIATTR_SW_WAR
	.align		4
.L_110:
        /*0050*/ 	.byte	0x04, 0x36
        /*0052*/ 	.short	(.L_112 - .L_111)
.L_111:
        /*0054*/ 	.word	0x00000008
.L_112:


//--------------------- .nv.info._ZN7cutlass13device_kernelIN5flash11enable_sm90INS1_16FlashAttnFwdSm90INS1_25CollectiveMainloopFwdSm90ILi2EN4cute5tupleIJNS5_1CILi1EEES8_S8_EEENS6_IJNS7_ILi192EEENS7_ILi128EEENS7_ILi64EEEEEELi64ENS_10bfloat16_tEfNS_4arch4Sm90ELb0ELb1ELb0ELb1ELb0ELb0ELb0ELb1ELb1ELb1ELb0ELb0EEENS1_21CollectiveEpilogueFwdINS6_IJSA_SC_SB_EEES9_SE_SG_Li384ELb1ELb1ELb0ELb0EEENS1_36VarlenDynamicPersistentTileSchedulerILi192ELi128ELi384ELi128ELb0ELb1ELb1ELb1ELb0ELb1EEEEEEEEEvNT_6ParamsE --------------------------
	.section	.nv.info._ZN7cutlass13device_kernelIN5flash11enable_sm90INS1_16FlashAttnFwdSm90INS1_25CollectiveMainloopFwdSm90ILi2EN4cute5tupleIJNS5_1CILi1EEES8_S8_EEENS6_IJNS7_ILi192EEENS7_ILi128EEENS7_ILi64EEEEEELi64ENS_10bfloat16_tEfNS_4arch4Sm90ELb0ELb1ELb0ELb1ELb0ELb0ELb0ELb1ELb1ELb1ELb0ELb0EEENS1_21CollectiveEpilogueFwdINS6_IJSA_SC_SB_EEES9_SE_SG_Li384ELb1ELb1ELb0ELb0EEENS1_36VarlenDynamicPersistentTileSchedulerILi192ELi128ELi384ELi128ELb0ELb1ELb1ELb1ELb0ELb1EEEEEEEEEvNT_6ParamsE,"",@"SHT_CUDA_INFO"
	.sectionflags	@""
	.align	4


	//----- nvinfo : EIATTR_CUDA_API_VERSION
	.align		4
        /*0000*/ 	.byte	0x04, 0x37
        /*0002*/ 	.short	(.L_114 - .L_113)
.L_113:
        /*0004*/ 	.word	0x00000082


	//----- nvinfo : EIATTR_KPARAM_INFO
	.align		4
.L_114:
        /*0008*/ 	.byte	0x04, 0x17
        /*000a*/ 	.short	(.L_116 - .L_115)
.L_115:
        /*000c*/ 	.word	0x00000000
        /*0010*/ 	.short	0x0000
        /*0012*/ 	.short	0x0000
        /*0014*/ 	.byte	0x00, 0xf0, 0x01, 0x2a


	//----- nvinfo : EIATTR_SPARSE_MMA_MASK
	.align		4
.L_116:
        /*0018*/ 	.byte	0x03, 0x50
        /*001a*/ 	.short	0x0000


	//----- nvinfo : EIATTR_MAXREG_COUNT
	.align		4
        /*001c*/ 	.byte	0x03, 0x1b
        /*001e*/ 	.short	0x0080


	//----- nvinfo : EIATTR_MERCURY_ISA_VERSION
	.align		4
        /*0020*/ 	.byte	0x03, 0x5f
        /*0022*/ 	.short	0x0101


	//----- nvinfo : EIATTR_VRC_CTA_INIT_COUNT
	.align		4
        /*0024*/ 	.byte	0x02, 0x4a
	.zero		1
	.zero		1


	//----- nvinfo : EIATTR_EXIT_INSTR_OFFSETS
	.align		4
        /*0028*/ 	.byte	0x04, 0x1c
        /*002a*/ 	.short	(.L_118 - .L_117)


	//   ....[0]....
.L_117:
        /*002c*/ 	.word	0x00000010


	//----- nvinfo : EIATTR_MAX_THREADS
	.align		4
.L_118:
        /*0030*/ 	.byte	0x04, 0x05
        /*0032*/ 	.short	(.L_120 - .L_119)
.L_119:
        /*0034*/ 	.word	0x00000200
        /*0038*/ 	.word	0x00000001
        /*003c*/ 	.word	0x00000001


	//----- nvinfo : EIATTR_CBANK_PARAM_SIZE
	.align		4
.L_120:
        /*0040*/ 	.byte	0x03, 0x19
        /*0042*/ 	.short	0x0a80


	//----- nvinfo : EIATTR_PARAM_CBANK
	.align		4
        /*0044*/ 	.byte	0x04, 0x0a
        /*0046*/ 	.short	(.L_122 - .L_121)
	.align		4
.L_121:
        /*0048*/ 	.word	index@(.nv.constant0._ZN7cutlass13device_kernelIN5flash11enable_sm90INS1_16FlashAttnFwdSm90INS1_25CollectiveMainloopFwdSm90ILi2EN4cute5tupleIJNS5_1CILi1EEES8_S8_EEENS6_IJNS7_ILi192EEENS7_ILi128EEENS7_ILi64EEEEEELi64ENS_10bfloat16_tEfNS_4arch4Sm90ELb0ELb1ELb0ELb1ELb0ELb0ELb0ELb1ELb1ELb1ELb0ELb0EEENS1_21CollectiveEpilogueFwdINS6_IJSA_SC_SB_EEES9_SE_SG_Li384ELb1ELb1ELb0ELb0EEENS1_36VarlenDynamicPersistentTileSchedulerILi192ELi128ELi384ELi128ELb0ELb1ELb1ELb1ELb0ELb1EEEEEEEEEvNT_6ParamsE)
        /*004c*/ 	.short	0x0380
        /*004e*/ 	.short	0x0a80


	//----- nvinfo : EIATTR_SW_WAR
	.align		4
.L_122:
        /*0050*/ 	.byte	0x04, 0x36
        /*0052*/ 	.short	(.L_124 - .L_123)
.L_123:
        /*0054*/ 	.word	0x00000008
.L_124:


//--------------------- .nv.info._ZN7cutlass13device_kernelIN5flash11enable_sm90INS1_16FlashAttnFwdSm90INS1_25CollectiveMainloopFwdSm90ILi2EN4cute5tupleIJNS5_1CILi1EEES8_S8_EEENS6_IJNS7_ILi192EEENS7_ILi128EEENS7_ILi64EEEEEELi64ENS_10bfloat16_tEfNS_4arch4Sm90ELb0ELb1ELb0ELb1ELb0ELb1ELb0ELb1ELb1ELb1ELb0ELb0EEENS1_21CollectiveEpilogueFwdINS6_IJSA_SC_SB_EEES9_SE_SG_Li384ELb1ELb1ELb0ELb0EEENS1_36VarlenDynamicPersistentTileSchedulerILi192ELi128ELi384ELi128ELb0ELb1ELb1ELb1ELb0ELb1EEEEEEEEEvNT_6ParamsE --------------------------
	.section	.nv.info._ZN7cutlass13device_kernelIN5flash11enable_sm90INS1_16FlashAttnFwdSm90INS1_25CollectiveMainloopFwdSm90ILi2EN4cute5tupleIJNS5_1CILi1EEES8_S8_EEENS6_IJNS7_ILi192EEENS7_ILi128EEENS7_ILi64EEEEEELi64ENS_10bfloat16_tEfNS_4arch4Sm90ELb0ELb1ELb0ELb1ELb0ELb1ELb0ELb1ELb1ELb1ELb0ELb0EEENS1_21CollectiveEpilogueFwdINS6_IJSA_SC_SB_EEES9_SE_SG_Li384ELb1ELb1ELb0ELb0EEENS1_36VarlenDynamicPersistentTileSchedulerILi192ELi128ELi384ELi128ELb0ELb1ELb1ELb1ELb0ELb1EEEEEEEEEvNT_6ParamsE,"",@"SHT_CUDA_INFO"
	.sectionflags	@""
	.align	4


	//----- nvinfo : EIATTR_CUDA_API_VERSION
	.align		4
        /*0000*/ 	.byte	0x04, 0x37
        /*0002*/ 	.short	(.L_126 - .L_125)
.L_125:
        /*0004*/ 	.word	0x00000082


	//----- nvinfo : EIATTR_KPARAM_INFO
	.align		4
.L_126:
        /*0008*/ 	.byte	0x04, 0x17
        /*000a*/ 	.short	(.L_128 - .L_127)
.L_127:
        /*000c*/ 	.word	0x00000000
        /*0010*/ 	.short	0x0000
        /*0012*/ 	.short	0x0000
        /*0014*/ 	.byte	0x00, 0xf0, 0x01, 0x2a


	//----- nvinfo : EIATTR_SPARSE_MMA_MASK
	.align		4
.L_128:
        /*0018*/ 	.byte	0x03, 0x50
        /*001a*/ 	.short	0x0000


	//----- nvinfo : EIATTR_MAXREG_COUNT
	.align		4
        /*001c*/ 	.byte	0x03, 0x1b
        /*001e*/ 	.short	0x0080


	//----- nvinfo : EIATTR_MERCURY_ISA_VERSION
	.align		4
        /*0020*/ 	.byte	0x03, 0x5f
        /*0022*/ 	.short	0x0101


	//----- nvinfo : EIATTR_VRC_CTA_INIT_COUNT
	.align		4
        /*0024*/ 	.byte	0x02, 0x4a
	.zero		1
	.zero		1


	//----- nvinfo : EIATTR_EXIT_INSTR_OFFSETS
	.align		4
        /*0028*/ 	.byte	0x04, 0x1c
        /*002a*/ 	.short	(.L_130 - .L_129)


	//   ....[0]....
.L_129:
        /*002c*/ 	.word	0x00000010


	//----- nvinfo : EIATTR_MAX_THREADS
	.align		4
.L_130:
        /*0030*/ 	.byte	0x04, 0x05
        /*0032*/ 	.short	(.L_132 - .L_131)
.L_131:
        /*0034*/ 	.word	0x00000200
        /*0038*/ 	.word	0x00000001
        /*003c*/ 	.word	0x00000001


	//----- nvinfo : EIATTR_CBANK_PARAM_SIZE
	.align		4
.L_132:
        /*0040*/ 	.byte	0x03, 0x19
        /*0042*/ 	.short	0x0a80


	//----- nvinfo : EIATTR_PARAM_CBANK
	.align		4
        /*0044*/ 	.byte	0x04, 0x0a
        /*0046*/ 	.short	(.L_134 - .L_133)
	.align		4
.L_133:
        /*0048*/ 	.word	index@(.nv.constant0._ZN7cutlass13device_kernelIN5flash11enable_sm90INS1_16FlashAttnFwdSm90INS1_25CollectiveMainloopFwdSm90ILi2EN4cute5tupleIJNS5_1CILi1EEES8_S8_EEENS6_IJNS7_ILi192EEENS7_ILi128EEENS7_ILi64EEEEEELi64ENS_10bfloat16_tEfNS_4arch4Sm90ELb0ELb1ELb0ELb1ELb0ELb1ELb0ELb1ELb1ELb1ELb0ELb0EEENS1_21CollectiveEpilogueFwdINS6_IJSA_SC_SB_EEES9_SE_SG_Li384ELb1ELb1ELb0ELb0EEENS1_36VarlenDynamicPersistentTileSchedulerILi192ELi128ELi384ELi128ELb0ELb1ELb1ELb1ELb0ELb1EEEEEEEEEvNT_6ParamsE)
        /*004c*/ 	.short	0x0380
        /*004e*/ 	.short	0x0a80


	//----- nvinfo : EIATTR_SW_WAR
	.align		4
.L_134:
        /*0050*/ 	.byte	0x04, 0x36
        /*0052*/ 	.short	(.L_136 - .L_135)
.L_135:
        /*0054*/ 	.word	0x00000008
.L_136:


//--------------------- .nv.info._ZN7cutlass13device_kernelIN5flash11enable_sm90INS1_16FlashAttnFwdSm90INS1_25CollectiveMainloopFwdSm90ILi2EN4cute5tupleIJNS5_1CILi1EEES8_S8_EEENS6_IJNS7_ILi192EEENS7_ILi128EEENS7_ILi64EEEEEELi64ENS_10bfloat16_tEfNS_4arch4Sm90ELb1ELb0ELb0ELb0ELb0ELb0ELb0ELb1ELb1ELb1ELb0ELb0EEENS1_21CollectiveEpilogueFwdINS6_IJSA_SC_SB_EEES9_SE_SG_Li384ELb0ELb1ELb0ELb0EEENS1_30DynamicPersistentTileSchedulerILi384ELi128ELb0ELb1ELb1EEEEEEEEEvNT_6ParamsE --------------------------
	.section	.nv.info._ZN7cutlass13device_kernelIN5flash11enable_sm90INS1_16FlashAttnFwdSm90INS1_25CollectiveMainloopFwdSm90ILi2EN4cute5tupleIJNS5_1CILi1EEES8_S8_EEENS6_IJNS7_ILi192EEENS7_ILi128EEENS7_ILi64EEEEEELi64ENS_10bfloat16_tEfNS_4arch4Sm90ELb1ELb0ELb0ELb0ELb0ELb0ELb0ELb1ELb1ELb1ELb0ELb0EEENS1_21CollectiveEpilogueFwdINS6_IJSA_SC_SB_EEES9_SE_SG_Li384ELb0ELb1ELb0ELb0EEENS1_30DynamicPersistentTileSchedulerILi384ELi128ELb0ELb1ELb1EEEEEEEEEvNT_6ParamsE,"",@"SHT_CUDA_INFO"
	.sectionflags	@""
	.align	4


	//----- nvinfo : EIATTR_CUDA_API_VERSION
	.align		4
        /*0000*/ 	.byte	0x04, 0x37
        /*0002*/ 	.short	(.L_138 - .L_137)
.L_137:
        /*0004*/ 	.word	0x00000082


	//----- nvinfo : EIATTR_KPARAM_INFO
	.align		4
.L_138:
        /*0008*/ 	.byte	0x04, 0x17
        /*000a*/ 	.short	(.L_140 - .L_139)
.L_139:
        /*000c*/ 	.word	0x00000000
        /*0010*/ 	.short	0x0000
        /*0012*/ 	.short	0x0000
        /*0014*/ 	.byte	0x00, 0xf0, 0x01, 0x2a


	//----- nvinfo : EIATTR_SPARSE_MMA_MASK
	.align		4
.L_140:
        /*0018*/ 	.byte	0x03, 0x50
        /*001a*/ 	.short	0x0000


	//----- nvinfo : EIATTR_MAXREG_COUNT
	.align		4
        /*001c*/ 	.byte	0x03, 0x1b
        /*001e*/ 	.short	0x0080


	//----- nvinfo : EIATTR_MERCURY_ISA_VERSION
	.align		4
        /*0020*/ 	.byte	0x03, 0x5f
        /*0022*/ 	.short	0x0101


	//----- nvinfo : EIATTR_VRC_CTA_INIT_COUNT
	.align		4
        /*0024*/ 	.byte	0x02, 0x4a
	.zero		1
	.zero		1


	//----- nvinfo : EIATTR_EXIT_INSTR_OFFSETS
	.align		4
        /*0028*/ 	.byte	0x04, 0x1c
        /*002a*/ 	.short	(.L_142 - .L_141)


	//   ....[0]....
.L_141:
        /*002c*/ 	.word	0x00000010


	//----- nvinfo : EIATTR_MAX_THREADS
	.align		4
.L_142:
        /*0030*/ 	.byte	0x04, 0x05
        /*0032*/ 	.short	(.L_144 - .L_143)
.L_143:
        /*0034*/ 	.word	0x00000200
        /*0038*/ 	.word	0x00000001
        /*003c*/ 	.word	0x00000001


	//----- nvinfo : EIATTR_CBANK_PARAM_SIZE
	.align		4
.L_144:
        /*0040*/ 	.byte	0x03, 0x19
        /*0042*/ 	.short	0x0a80


	//----- nvinfo : EIATTR_PARAM_CBANK
	.align		4
        /*0044*/ 	.byte	0x04, 0x0a
        /*0046*/ 	.short	(.L_146 - .L_145)
	.align		4
.L_145:
        /*0048*/ 	.word	index@(.nv.constant0._ZN7cutlass13device_kernelIN5flash11enable_sm90INS1_16FlashAttnFwdSm90INS1_25CollectiveMainloopFwdSm90ILi2EN4cute5tupleIJNS5_1CILi1EEES8_S8_EEENS6_IJNS7_ILi192EEENS7_ILi128EEENS7_ILi64EEEEEELi64ENS_10bfloat16_tEfNS_4arch4Sm90ELb1ELb0ELb0ELb0ELb0ELb0ELb0ELb1ELb1ELb1ELb0ELb0EEENS1_21CollectiveEpilogueFwdINS6_IJSA_SC_SB_EEES9_SE_SG_Li384ELb0ELb1ELb0ELb0EEENS1_30DynamicPersistentTileSchedulerILi384ELi128ELb0ELb1ELb1EEEEEEEEEvNT_6ParamsE)
        /*004c*/ 	.short	0x0380
        /*004e*/ 	.short	0x0a80


	//----- nvinfo : EIATTR_SW_WAR
	.align		4
.L_146:
        /*0050*/ 	.byte	0x04, 0x36
        /*0052*/ 	.short	(.L_148 - .L_147)
.L_147:
        /*0054*/ 	.word	0x00000008
.L_148:


//--------------------- .nv.info._ZN7cutlass13device_kernelIN5flash11enable_sm90INS1_16FlashAttnFwdSm90INS1_25CollectiveMainloopFwdSm90ILi2EN4cute5tupleIJNS5_1CILi1EEES8_S8_EEENS6_IJNS7_ILi192EEENS7_ILi128EEENS7_ILi64EEEEEELi64ENS_10bfloat16_tEfNS_4arch4Sm90ELb1ELb0ELb0ELb1ELb0ELb0ELb0ELb1ELb1ELb1ELb0ELb0EEENS1_21CollectiveEpilogueFwdINS6_IJSA_SC_SB_EEES9_SE_SG_Li384ELb1ELb1ELb0ELb0EEENS1_36VarlenDynamicPersistentTileSchedulerILi192ELi128ELi384ELi128ELb0ELb1ELb1ELb1ELb1ELb1EEEEEEEEEvNT_6ParamsE --------------------------
	.section	.nv.info._ZN7cutlass13device_kernelIN5flash11enable_sm90INS1_16FlashAttnFwdSm90INS1_25CollectiveMainloopFwdSm90ILi2EN4cute5tupleIJNS5_1CILi1EEES8_S8_EEENS6_IJNS7_ILi192EEENS7_ILi128EEENS7_ILi64EEEEEELi64ENS_10bfloat16_tEfNS_4arch4Sm90ELb1ELb0ELb0ELb1ELb0ELb0ELb0ELb1ELb1ELb1ELb0ELb0EEENS1_21CollectiveEpilogueFwdINS6_IJSA_SC_SB_EEES9_SE_SG_Li384ELb1ELb1ELb0ELb0EEENS1_36VarlenDynamicPersistentTileSchedulerILi192ELi128ELi384ELi128ELb0ELb1ELb1ELb1ELb1ELb1EEEEEEEEEvNT_6ParamsE,"",@"SHT_CUDA_INFO"
	.sectionflags	@""
	.align	4


	//----- nvinfo : EIATTR_CUDA_API_VERSION
	.align		4
        /*0000*/ 	.byte	0x04, 0x37
        /*0002*/ 	.short	(.L_150 - .L_149)
.L_149:
        /*0004*/ 	.word	0x00000082


	//----- nvinfo : EIATTR_KPARAM_INFO
	.align		4
.L_150:
        /*0008*/ 	.byte	0x04, 0x17
        /*000a*/ 	.short	(.L_152 - .L_151)
.L_151:
        /*000c*/ 	.word	0x00000000
        /*0010*/ 	.short	0x0000
        /*0012*/ 	.short	0x0000
        /*0014*/ 	.byte	0x00, 0xf0, 0x01, 0x2a


	//----- nvinfo : EIATTR_SPARSE_MMA_MASK
	.align		4
.L_152:
        /*0018*/ 	.byte	0x03, 0x50
        /*001a*/ 	.short	0x0000


	//----- nvinfo : EIATTR_MAXREG_COUNT
	.align		4
        /*001c*/ 	.byte	0x03, 0x1b
        /*001e*/ 	.short	0x0080


	//----- nvinfo : EIATTR_MERCURY_ISA_VERSION
	.align		4
        /*0020*/ 	.byte	0x03, 0x5f
        /*0022*/ 	.short	0x0101


	//----- nvinfo : EIATTR_VRC_CTA_INIT_COUNT
	.align		4
        /*0024*/ 	.byte	0x02, 0x4a
	.zero		1
	.zero		1


	//----- nvinfo : EIATTR_EXIT_INSTR_OFFSETS
	.align		4
        /*0028*/ 	.byte	0x04, 0x1c
        /*002a*/ 	.short	(.L_154 - .L_153)


	//   ....[0]....
.L_153:
        /*002c*/ 	.word	0x00000010


	//----- nvinfo : EIATTR_MAX_THREADS
	.align		4
.L_154:
        /*0030*/ 	.byte	0x04, 0x05
        /*0032*/ 	.short	(.L_156 - .L_155)
.L_155:
        /*0034*/ 	.word	0x00000200
        /*0038*/ 	.word	0x00000001
        /*003c*/ 	.word	0x00000001


	//----- nvinfo : EIATTR_CBANK_PARAM_SIZE
	.align		4
.L_156:
        /*0040*/ 	.byte	0x03, 0x19
        /*0042*/ 	.short	0x0a80


	//----- nvinfo : EIATTR_PARAM_CBANK
	.align		4
        /*0044*/ 	.byte	0x04, 0x0a
        /*0046*/ 	.short	(.L_158 - .L_157)
	.align		4
.L_157:
        /*0048*/ 	.word	index@(.nv.constant0._ZN7cutlass13device_kernelIN5flash11enable_sm90INS1_16FlashAttnFwdSm90INS1_25CollectiveMainloopFwdSm90ILi2EN4cute5tupleIJNS5_1CILi1EEES8_S8_EEENS6_IJNS7_ILi192EEENS7_ILi128EEENS7_ILi64EEEEEELi64ENS_10bfloat16_tEfNS_4arch4Sm90ELb1ELb0ELb0ELb1ELb0ELb0ELb0ELb1ELb1ELb1ELb0ELb0EEENS1_21CollectiveEpilogueFwdINS6_IJSA_SC_SB_EEES9_SE_SG_Li384ELb1ELb1ELb0ELb0EEENS1_36VarlenDynamicPersistentTileSchedulerILi192ELi128ELi384ELi128ELb0ELb1ELb1ELb1ELb1ELb1EEEEEEEEEvNT_6ParamsE)
        /*004c*/ 	.short	0x0380
        /*004e*/ 	.short	0x0a80


	//----- nvinfo : EIATTR_SW_WAR
	.align		4
.L_158:
        /*0050*/ 	.byte	0x04, 0x36
        /*0052*/ 	.short	(.L_160 - .L_159)
.L_159:
        /*0054*/ 	.word	0x00000008
.L_160:


//--------------------- .nv.info._ZN7cutlass13device_kernelIN5flash11enable_sm90INS1_16FlashAttnFwdSm90INS1_25CollectiveMainloopFwdSm90ILi2EN4cute5tupleIJNS5_1CILi1EEES8_S8_EEENS6_IJNS7_ILi192EEENS7_ILi128EEENS7_ILi64EEEEEELi64ENS_10bfloat16_tEfNS_4arch4Sm90ELb1ELb0ELb0ELb1ELb0ELb1ELb0ELb1ELb1ELb1ELb0ELb0EEENS1_21CollectiveEpilogueFwdINS6_IJSA_SC_SB_EEES9_SE_SG_Li384ELb1ELb1ELb0ELb0EEENS1_36VarlenDynamicPersistentTileSchedulerILi192ELi128ELi384ELi128ELb0ELb1ELb1ELb1ELb1ELb1EEEEEEEEEvNT_6ParamsE --------------------------
	.section	.nv.info._ZN7cutlass13device_kernelIN5flash11enable_sm90INS1_16FlashAttnFwdSm90INS1_25CollectiveMainloopFwdSm90ILi2EN4cute5tupleIJNS5_1CILi1EEES8_S8_EEENS6_IJNS7_ILi192EEENS7_ILi128EEENS7_ILi64EEEEEELi64ENS_10bfloat16_tEfNS_4arch4Sm90ELb1ELb0ELb0ELb1ELb0ELb1ELb0ELb1ELb1ELb1ELb0ELb0EEENS1_21CollectiveEpilogueFwdINS6_IJSA_SC_SB_EEES9_SE_SG_Li384ELb1ELb1ELb0ELb0EEENS1_36VarlenDynamicPersistentTileSchedulerILi192ELi128ELi384ELi128ELb0ELb1ELb1ELb1ELb1ELb1EEEEEEEEEvNT_6ParamsE,"",@"SHT_CUDA_INFO"
	.sectionflags	@""
	.align	4


	//----- nvinfo : EIATTR_CUDA_API_VERSION
	.align		4
        /*0000*/ 	.byte	0x04, 0x37
        /*0002*/ 	.short	(.L_162 - .L_161)
.L_161:
        /*0004*/ 	.word	0x00000082


	//----- nvinfo : EIATTR_KPARAM_INFO
	.align		4
.L_162:
        /*0008*/ 	.byte	0x04, 0x17
        /*000a*/ 	.short	(.L_164 - .L_163)
.L_163:
        /*000c*/ 	.word	0x00000000
        /*0010*/ 	.short	0x0000
        /*0012*/ 	.short	0x0000
        /*0014*/ 	.byte	0x00, 0xf0, 0x01, 0x2a


	//----- nvinfo : EIATTR_SPARSE_MMA_MASK
	.align		4
.L_164:
        /*0018*/ 	.byte	0x03, 0x50
        /*001a*/ 	.short	0x0000


	//----- nvinfo : EIATTR_MAXREG_COUNT
	.align		4
        /*001c*/ 	.byte	0x03, 0x1b
        /*001e*/ 	.short	0x0080


	//----- nvinfo : EIATTR_MERCURY_ISA_VERSION
	.align		4
        /*0020*/ 	.byte	0x03, 0x5f
        /*0022*/ 	.short	0x0101


	//----- nvinfo : EIATTR_VRC_CTA_INIT_COUNT
	.align		4
        /*0024*/ 	.byte	0x02, 0x4a
	.zero		1
	.zero		1


	//----- nvinfo : EIATTR_EXIT_INSTR_OFFSETS
	.align		4
        /*0028*/ 	.byte	0x04, 0x1c
        /*002a*/ 	.short	(.L_166 - .L_165)


	//   ....[0]....
.L_165:
        /*002c*/ 	.word	0x00000010


	//----- nvinfo : EIATTR_MAX_THREADS
	.align		4
.L_166:
        /*0030*/ 	.byte	0x04, 0x05
        /*0032*/ 	.short	(.L_168 - .L_167)
.L_167:
        /*0034*/ 	.word	0x00000200
        /*0038*/ 	.word	0x00000001
        /*003c*/ 	.word	0x00000001


	//----- nvinfo : EIATTR_CBANK_PARAM_SIZE
	.align		4
.L_168:
        /*0040*/ 	.byte	0x03, 0x19
        /*0042*/ 	.short	0x0a80


	//----- nvinfo : EIATTR_PARAM_CBANK
	.align		4
        /*0044*/ 	.byte	0x04, 0x0a
        /*0046*/ 	.short	(.L_170 - .L_169)
	.align		4
.L_169:
        /*0048*/ 	.word	index@(.nv.constant0._ZN7cutlass13device_kernelIN5flash11enable_sm90INS1_16FlashAttnFwdSm90INS1_25CollectiveMainloopFwdSm90ILi2EN4cute5tupleIJNS5_1CILi1EEES8_S8_EEENS6_IJNS7_ILi192EEENS7_ILi128EEENS7_ILi64EEEEEELi64ENS_10bfloat16_tEfNS_4arch4Sm90ELb1ELb0ELb0ELb1ELb0ELb1ELb0ELb1ELb1ELb1ELb0ELb0EEENS1_21CollectiveEpilogueFwdINS6_IJSA_SC_SB_EEES9_SE_SG_Li384ELb1ELb1ELb0ELb0EEENS1_36VarlenDynamicPersistentTileSchedulerILi192ELi128ELi384ELi128ELb0ELb1ELb1ELb1ELb1ELb1EEEEEEEEEvNT_6ParamsE)
        /*004c*/ 	.short	0x0380
        /*004e*/ 	.short	0x0a80


	//----- nvinfo : EIATTR_SW_WAR
	.align		4
.L_170:
        /*0050*/ 	.byte	0x04, 0x36
        /*0052*/ 	.short	(.L_172 - .L_171)
.L_171:
        /*0054*/ 	.word	0x00000008
.L_172:


//--------------------- .nv.callgraph             --------------------------
	.section	.nv.callgraph,"",@"SHT_CUDA_CALLGRAPH"
	.align	4
	.sectionentsize	8
	.align		4
        /*0000*/ 	.word	0x00000000
	.align		4
        /*0004*/ 	.word	0xffffffff
	.align		4
        /*0008*/ 	.word	0x00000000
	.align		4
        /*000c*/ 	.word	0xfffffffe
	.align		4
        /*0010*/ 	.word	0x00000000
	.align		4
        /*0014*/ 	.word	0xfffffffd
	.align		4
        /*0018*/ 	.word	0x00000000
	.align		4
        /*001c*/ 	.word	0xfffffffc


//--------------------- .nv.constant4             --------------------------
	.section	.nv.constant4,"a",@progbits
	.align	8
	.align		8
.nv.constant4:
        /*0000*/ 	.dword	_ZN73_INTERNAL_b78b44cd_37_flash_fwd_hdim64_bf16_packgqa_sm90_cu_49158569_35594cuda3std3__45__cpo5beginE
	.align		8
        /*0008*/ 	.dword	_ZN73_INTERNAL_b78b44cd_37_flash_fwd_hdim64_bf16_packgqa_sm90_cu_49158569_35594cuda3std3__45__cpo3endE
	.align		8
        /*0010*/ 	.dword	_ZN73_INTERNAL_b78b44cd_37_flash_fwd_hdim64_bf16_packgqa_sm90_cu_49158569_35594cuda3std3__45__cpo6cbeginE
	.align		8
        /*0018*/ 	.dword	_ZN73_INTERNAL_b78b44cd_37_flash_fwd_hdim64_bf16_packgqa_sm90_cu_49158569_35594cuda3std3__45__cpo4cendE
	.align		8
        /*0020*/ 	.dword	_ZN73_INTERNAL_b78b44cd_37_flash_fwd_hdim64_bf16_packgqa_sm90_cu_49158569_35594cuda3std3__475_GLOBAL__N__b78b44cd_37_flash_fwd_hdim64_bf16_packgqa_sm90_cu_49158569_35596ignoreE
	.align		8
        /*0028*/ 	.dword	_ZN73_INTERNAL_b78b44cd_37_flash_fwd_hdim64_bf16_packgqa_sm90_cu_49158569_35594cuda3std3__419piecewise_constructE
	.align		8
        /*0030*/ 	.dword	_ZN73_INTERNAL_b78b44cd_37_flash_fwd_hdim64_bf16_packgqa_sm90_cu_49158569_35594cuda3std3__48in_placeE
	.align		8
        /*0038*/ 	.dword	_ZN73_INTERNAL_b78b44cd_37_flash_fwd_hdim64_bf16_packgqa_sm90_cu_49158569_35594cuda3std6ranges3__45__cpo4swapE
	.align		8
        /*0040*/ 	.dword	_ZN73_INTERNAL_b78b44cd_37_flash_fwd_hdim64_bf16_packgqa_sm90_cu_49158569_35594cuda3std6ranges3__45__cpo9iter_moveE
	.align		8
        /*0048*/ 	.dword	_ZN73_INTERNAL_b78b44cd_37_flash_fwd_hdim64_bf16_packgqa_sm90_cu_49158569_35594cute7productE
	.align		8
        /*0050*/ 	.dword	_ZN73_INTERNAL_b78b44cd_37_flash_fwd_hdim64_bf16_packgqa_sm90_cu_49158569_35594cute1_E


//--------------------- .text._ZN7cutlass13device_kernelIN5flash11enable_sm90INS1_16FlashAttnFwdSm90INS1_25CollectiveMainloopFwdSm90ILi2EN4cute5tupleIJNS5_1CILi1EEES8_S8_EEENS6_IJNS7_ILi192EEESA_NS7_ILi64EEEEEELi64ENS_10bfloat16_tEfNS_4arch4Sm90ELb0ELb0ELb0ELb0ELb0ELb0ELb0ELb0ELb1ELb1ELb0ELb0EEENS1_21CollectiveEpilogueFwdINS6_IJSA_SB_SA_EEES9_SD_SF_Li384ELb0ELb1ELb0ELb0EEENS1_29StaticPersistentTileSchedulerILb0EEEEEEEEEvNT_6ParamsE --------------------------
	.section	.text._ZN7cutlass13device_kernelIN5flash11enable_sm90INS1_16FlashAttnFwdSm90INS1_25CollectiveMainloopFwdSm90ILi2EN4cute5tupleIJNS5_1CILi1EEES8_S8_EEENS6_IJNS7_ILi192EEESA_NS7_ILi64EEEEEELi64ENS_10bfloat16_tEfNS_4arch4Sm90ELb0ELb0ELb0ELb0ELb0ELb0ELb0ELb0ELb1ELb1ELb0ELb0EEENS1_21CollectiveEpilogueFwdINS6_IJSA_SB_SA_EEES9_SD_SF_Li384ELb0ELb1ELb0ELb0EEENS1_29StaticPersistentTileSchedulerILb0EEEEEEEEEvNT_6ParamsE,"ax",@progbits
	.align	128
.text._ZN7cutlass13device_kernelIN5flash11enable_sm90INS1_16FlashAttnFwdSm90INS1_25CollectiveMainloopFwdSm90ILi2EN4cute5tupleIJNS5_1CILi1EEES8_S8_EEENS6_IJNS7_ILi192EEESA_NS7_ILi64EEEEEELi64ENS_10bfloat16_tEfNS_4arch4Sm90ELb0ELb0ELb0ELb0ELb0ELb0ELb0ELb0ELb1ELb1ELb0ELb0EEENS1_21CollectiveEpilogueFwdINS6_IJSA_SB_SA_EEES9_SD_SF_Li384ELb0ELb1ELb0ELb0EEENS1_29StaticPersistentTileSchedulerILb0EEEEEEEEEvNT_6ParamsE:
        .type           _ZN7cutlass13device_kernelIN5flash11enable_sm90INS1_16FlashAttnFwdSm90INS1_25CollectiveMainloopFwdSm90ILi2EN4cute5tupleIJNS5_1CILi1EEES8_S8_EEENS6_IJNS7_ILi192EEESA_NS7_ILi64EEEEEELi64ENS_10bfloat16_tEfNS_4arch4Sm90ELb0ELb0ELb0ELb0ELb0ELb0ELb0ELb0ELb1ELb1ELb0ELb0EEENS1_21CollectiveEpilogueFwdINS6_IJSA_SB_SA_EEES9_SD_SF_Li384ELb0ELb1ELb0ELb0EEENS1_29StaticPersistentTileSchedulerILb0EEEEEEEEEvNT_6ParamsE,@function
        .size           _ZN7cutlass13device_kernelIN5flash11enable_sm90INS1_16FlashAttnFwdSm90INS1_25CollectiveMainloopFwdSm90ILi2EN4cute5tupleIJNS5_1CILi1EEES8_S8_EEENS6_IJNS7_ILi192EEESA_NS7_ILi64EEEEEELi64ENS_10bfloat16_tEfNS_4arch4Sm90ELb0ELb0ELb0ELb0ELb0ELb0ELb0ELb0ELb1ELb1ELb0ELb0EEENS1_21CollectiveEpilogueFwdINS6_IJSA_SB_SA_EEES9_SD_SF_Li384ELb0ELb1ELb0ELb0EEENS1_29StaticPersistentTileSchedulerILb0EEEEEEEEEvNT_6ParamsE,(.L_x_9 - _ZN7cutlass13device_kernelIN5flash11enable_sm90INS1_16FlashAttnFwdSm90INS1_25CollectiveMainloopFwdSm90ILi2EN4cute5tupleIJNS5_1CILi1EEES8_S8_EEENS6_IJNS7_ILi192EEESA_NS7_ILi64EEEEEELi64ENS_10bfloat16_tEfNS_4arch4Sm90ELb0ELb0ELb0ELb0ELb0ELb0ELb0ELb0ELb1ELb1ELb0ELb0EEENS1_21CollectiveEpilogueFwdINS6_IJSA_SB_SA_EEES9_SD_SF_Li384ELb0ELb1ELb0ELb0EEENS1_29StaticPersistentTileSchedulerILb0EEEEEEEEEvNT_6ParamsE)
        .other          _ZN7cutlass13device_kernelIN5flash11enable_sm90INS1_16FlashAttnFwdSm90INS1_25CollectiveMainloopFwdSm90ILi2EN4cute5tupleIJNS5_1CILi1EEES8_S8_EEENS6_IJNS7_ILi192EEESA_NS7_ILi64EEEEEELi64ENS_10bfloat16_tEfNS_4arch4Sm90ELb0ELb0ELb0ELb0ELb0ELb0ELb0ELb0ELb1ELb1ELb0ELb0EEENS1_21CollectiveEpilogueFwdINS6_IJSA_SB_SA_EEES9_SD_SF_Li384ELb0ELb1ELb0ELb0EEENS1_29StaticPersistentTileSchedulerILb0EEEEEEEEEvNT_6ParamsE,@"STO_CUDA_ENTRY STV_DEFAULT"
_ZN7cutlass13device_kernelIN5flash11enable_sm90INS1_16FlashAttnFwdSm90INS1_25CollectiveMainloopFwdSm90ILi2EN4cute5tupleIJNS5_1CILi1EEES8_S8_EEENS6_IJNS7_ILi192EEESA_NS7_ILi64EEEEEELi64ENS_10bfloat16_tEfNS_4arch4Sm90ELb0ELb0ELb0ELb0ELb0ELb0ELb0ELb0ELb1ELb1ELb0ELb0EEENS1_21CollectiveEpilogueFwdINS6_IJSA_SB_SA_EEES9_SD_SF_Li384ELb0ELb1ELb0ELb0EEENS1_29StaticPersistentTileSchedulerILb0EEEEEEEEEvNT_6ParamsE:
[----:B------:R-:W-:Y:S01]  /*0000*/  LDC R1, c[0x0][0x37c] ;  /* 0x0000df00ff017b82 */ /* 0x000fe20000000800 */
[----:B------:R-:W-:Y:S05]  /*0010*/  EXIT ;  /* 0x000000000000794d */ /* 0x000fea0003800000 */
.L_x_0:
[----:B------:R-:W-:-:S00]  /*0020*/  BRA `(.L_x_0) ;  /* 0xfffffffc00fc7947 */ /* 0x000fc0000383ffff */
[----:B------:R-:W-:-:S00]  /*0030*/  NOP ;  /* 0x0000000000007918 */ /* 0x000fc00000000000 */
        /* <DEDUP_REMOVED lines=12> */
.L_x_9:


//--------------------- .text._ZN7cutlass13device_kernelIN5flash11enable_sm90INS1_16FlashAttnFwdSm90INS1_25CollectiveMainloopFwdSm90ILi2EN4cute5tupleIJNS5_1CILi1EEES8_S8_EEENS6_IJNS7_ILi192EEESA_NS7_ILi64EEEEEELi64ENS_10bfloat16_tEfNS_4arch4Sm90ELb0ELb0ELb0ELb1ELb0ELb0ELb0ELb0ELb1ELb1ELb0ELb0EEENS1_21CollectiveEpilogueFwdINS6_IJSA_SB_SA_EEES9_SD_SF_Li384ELb1ELb1ELb0ELb0EEENS1_36VarlenDynamicPersistentTileSchedulerILi192ELi192ELi384ELi128ELb0ELb1ELb1ELb0ELb1ELb1EEEEEEEEEvNT_6ParamsE --------------------------
	.section	.text._ZN7cutlass13device_kernelIN5flash11enable_sm90INS1_16FlashAttnFwdSm90INS1_25CollectiveMainloopFwdSm90ILi2EN4cute5tupleIJNS5_1CILi1EEES8_S8_EEENS6_IJNS7_ILi192EEESA_NS7_ILi64EEEEEELi64ENS_10bfloat16_tEfNS_4arch4Sm90ELb0ELb0ELb0ELb1ELb0ELb0ELb0ELb0ELb1ELb1ELb0ELb0EEENS1_21CollectiveEpilogueFwdINS6_IJSA_SB_SA_EEES9_SD_SF_Li384ELb1ELb1ELb0ELb0EEENS1_36VarlenDynamicPersistentTileSchedulerILi192ELi192ELi384ELi128ELb0ELb1ELb1ELb0ELb1ELb1EEEEEEEEEvNT_6ParamsE,"ax",@progbits
	.align	128
.text._ZN7cutlass13device_kernelIN5flash11enable_sm90INS1_16FlashAttnFwdSm90INS1_25CollectiveMainloopFwdSm90ILi2EN4cute5tupleIJNS5_1CILi1EEES8_S8_EEENS6_IJNS7_ILi192EEESA_NS7_ILi64EEEEEELi64ENS_10bfloat16_tEfNS_4arch4Sm90ELb0ELb0ELb0ELb1ELb0ELb0ELb0ELb0ELb1ELb1ELb0ELb0EEENS1_21CollectiveEpilogueFwdINS6_IJSA_SB_SA_EEES9_SD_SF_Li384ELb1ELb1ELb0ELb0EEENS1_36VarlenDynamicPersistentTileSchedulerILi192ELi192ELi384ELi128ELb0ELb1ELb1ELb0ELb1ELb1EEEEEEEEEvNT_6ParamsE:
        .type           _ZN7cutlass13device_kernelIN5flash11enable_sm90INS1_16FlashAttnFwdSm90INS1_25CollectiveMainloopFwdSm90ILi2EN4cute5tupleIJNS5_1CILi1EEES8_S8_EEENS6_IJNS7_ILi192EEESA_NS7_ILi64EEEEEELi64ENS_10bfloat16_tEfNS_4arch4Sm90ELb0ELb0ELb0ELb1ELb0ELb0ELb0ELb0ELb1ELb1ELb0ELb0EEENS1_21CollectiveEpilogueFwdINS6_IJSA_SB_SA_EEES9_SD_SF_Li384ELb1ELb1ELb0ELb0EEENS1_36VarlenDynamicPersistentTileSchedulerILi192ELi192ELi384ELi128ELb0ELb1ELb1ELb0ELb1ELb1EEEEEEEEEvNT_6ParamsE,@function
        .size           _ZN7cutlass13device_kernelIN5flash11enable_sm90INS1_16FlashAttnFwdSm90INS1_25CollectiveMainloopFwdSm90ILi2EN4cute5tupleIJNS5_1CILi1EEES8_S8_EEENS6_IJNS7_ILi192EEESA_NS7_ILi64EEEEEELi64ENS_10bfloat16_tEfNS_4arch4Sm90ELb0ELb0ELb0ELb1ELb0ELb0ELb0ELb0ELb1ELb1ELb0ELb0EEENS1_21CollectiveEpilogueFwdINS6_IJSA_SB_SA_EEES9_SD_SF_Li384ELb1ELb1ELb0ELb0EEENS1_36VarlenDynamicPersistentTileSchedulerILi192ELi192ELi384ELi128ELb0ELb1ELb1ELb0ELb1ELb1EEEEEEEEEvNT_6ParamsE,(.L_x_10 - _ZN7cutlass13device_kernelIN5flash11enable_sm90INS1_16FlashAttnFwdSm90INS1_25CollectiveMainloopFwdSm90ILi2EN4cute5tupleIJNS5_1CILi1EEES8_S8_EEENS6_IJNS7_ILi192EEESA_NS7_ILi64EEEEEELi64ENS_10bfloat16_tEfNS_4arch4Sm90ELb0ELb0ELb0ELb1ELb0ELb0ELb0ELb0ELb1ELb1ELb0ELb0EEENS1_21CollectiveEpilogueFwdINS6_IJSA_SB_SA_EEES9_SD_SF_Li384ELb1ELb1ELb0ELb0EEENS1_36VarlenDynamicPersistentTileSchedulerILi192ELi192ELi384ELi128ELb0ELb1ELb1ELb0ELb1ELb1EEEEEEEEEvNT_6ParamsE)
        .other          _ZN7cutlass13device_kernelIN5flash11enable_sm90INS1_16FlashAttnFwdSm90INS1_25CollectiveMainloopFwdSm90ILi2EN4cute5tupleIJNS5_1CILi1EEES8_S8_EEENS6_IJNS7_ILi192EEESA_NS7_ILi64EEEEEELi64ENS_10bfloat16_tEfNS_4arch4Sm90ELb0ELb0ELb0ELb1ELb0ELb0ELb0ELb0ELb1ELb1ELb0ELb0EEENS1_21CollectiveEpilogueFwdINS6_IJSA_SB_SA_EEES9_SD_SF_Li384ELb1ELb1ELb0ELb0EEENS1_36VarlenDynamicPersistentTileSchedulerILi192ELi192ELi384ELi128ELb0ELb1ELb1ELb0ELb1ELb1EEEEEEEEEvNT_6ParamsE,@"STO_CUDA_ENTRY STV_DEFAULT"
_ZN7cutlass13device_kernelIN5flash11enable_sm90INS1_16FlashAttnFwdSm90INS1_25CollectiveMainloopFwdSm90ILi2EN4cute5tupleIJNS5_1CILi1EEES8_S8_EEENS6_IJNS7_ILi192EEESA_NS7_ILi64EEEEEELi64ENS_10bfloat16_tEfNS_4arch4Sm90ELb0ELb0ELb0ELb1ELb0ELb0ELb0ELb0ELb1ELb1ELb0ELb0EEENS1_21CollectiveEpilogueFwdINS6_IJSA_SB_SA_EEES9_SD_SF_Li384ELb1ELb1ELb0ELb0EEENS1_36VarlenDynamicPersistentTileSchedulerILi192ELi192ELi384ELi128ELb0ELb1ELb1ELb0ELb1ELb1EEEEEEEEEvNT_6ParamsE:
[----:B------:R-:W-:Y:S01]  /*0000*/  LDC R1, c[0x0][0x37c] ;  /* 0x0000df00ff017b82 */ /* 0x000fe20000000800 */
[----:B------:R-:W-:Y:S05]  /*0010*/  EXIT ;  /* 0x000000000000794d */ /* 0x000fea0003800000 */
.L_x_1:
        /* <DEDUP_REMOVED lines=14> */
.L_x_10:


//--------------------- .text._ZN7cutlass13device_kernelIN5flash11enable_sm90INS1_16FlashAttnFwdSm90INS1_25CollectiveMainloopFwdSm90ILi2EN4cute5tupleIJNS5_1CILi1EEES8_S8_EEENS6_IJNS7_ILi192EEESA_NS7_ILi64EEEEEELi64ENS_10bfloat16_tEfNS_4arch4Sm90ELb0ELb0ELb0ELb1ELb0ELb1ELb0ELb0ELb1ELb1ELb0ELb0EEENS1_21CollectiveEpilogueFwdINS6_IJSA_SB_SA_EEES9_SD_SF_Li384ELb1ELb1ELb0ELb0EEENS1_36VarlenDynamicPersistentTileSchedulerILi192ELi192ELi384ELi128ELb0ELb1ELb1ELb0ELb1ELb1EEEEEEEEEvNT_6ParamsE --------------------------
	.section	.text._ZN7cutlass13device_kernelIN5flash11enable_sm90INS1_16FlashAttnFwdSm90INS1_25CollectiveMainloopFwdSm90ILi2EN4cute5tupleIJNS5_1CILi1EEES8_S8_EEENS6_IJNS7_ILi192EEESA_NS7_ILi64EEEEEELi64ENS_10bfloat16_tEfNS_4arch4Sm90ELb0ELb0ELb0ELb1ELb0ELb1ELb0ELb0ELb1ELb1ELb0ELb0EEENS1_21CollectiveEpilogueFwdINS6_IJSA_SB_SA_EEES9_SD_SF_Li384ELb1ELb1ELb0ELb0EEENS1_36VarlenDynamicPersistentTileSchedulerILi192ELi192ELi384ELi128ELb0ELb1ELb1ELb0ELb1ELb1EEEEEEEEEvNT_6ParamsE,"ax",@progbits
	.align	128
.text._ZN7cutlass13device_kernelIN5flash11enable_sm90INS1_16FlashAttnFwdSm90INS1_25CollectiveMainloopFwdSm90ILi2EN4cute5tupleIJNS5_1CILi1EEES8_S8_EEENS6_IJNS7_ILi192EEESA_NS7_ILi64EEEEEELi64ENS_10bfloat16_tEfNS_4arch4Sm90ELb0ELb0ELb0ELb1ELb0ELb1ELb0ELb0ELb1ELb1ELb0ELb0EEENS1_21CollectiveEpilogueFwdINS6_IJSA_SB_SA_EEES9_SD_SF_Li384ELb1ELb1ELb0ELb0EEENS1_36VarlenDynamicPersistentTileSchedulerILi192ELi192ELi384ELi128ELb0ELb1ELb1ELb0ELb1ELb1EEEEEEEEEvNT_6ParamsE:
        .type           _ZN7cutlass13device_kernelIN5flash11enable_sm90INS1_16FlashAttnFwdSm90INS1_25CollectiveMainloopFwdSm90ILi2EN4cute5tupleIJNS5_1CILi1EEES8_S8_EEENS6_IJNS7_ILi192EEESA_NS7_ILi64EEEEEELi64ENS_10bfloat16_tEfNS_4arch4Sm90ELb0ELb0ELb0ELb1ELb0ELb1ELb0ELb0ELb1ELb1ELb0ELb0EEENS1_21CollectiveEpilogueFwdINS6_IJSA_SB_SA_EEES9_SD_SF_Li384ELb1ELb1ELb0ELb0EEENS1_36VarlenDynamicPersistentTileSchedulerILi192ELi192ELi384ELi128ELb0ELb1ELb1ELb0ELb1ELb1EEEEEEEEEvNT_6ParamsE,@function
        .size           _ZN7cutlass13device_kernelIN5flash11enable_sm90INS1_16FlashAttnFwdSm90INS1_25CollectiveMainloopFwdSm90ILi2EN4cute5tupleIJNS5_1CILi1EEES8_S8_EEENS6_IJNS7_ILi192EEESA_NS7_ILi64EEEEEELi64ENS_10bfloat16_tEfNS_4arch4Sm90ELb0ELb0ELb0ELb1ELb0ELb1ELb0ELb0ELb1ELb1ELb0ELb0EEENS1_21CollectiveEpilogueFwdINS6_IJSA_SB_SA_EEES9_SD_SF_Li384ELb1ELb1ELb0ELb0EEENS1_36VarlenDynamicPersistentTileSchedulerILi192ELi192ELi384ELi128ELb0ELb1ELb1ELb0ELb1ELb1EEEEEEEEEvNT_6ParamsE,(.L_x_11 - _ZN7cutlass13device_kernelIN5flash11enable_sm90INS1_16FlashAttnFwdSm90INS1_25CollectiveMainloopFwdSm90ILi2EN4cute5tupleIJNS5_1CILi1EEES8_S8_EEENS6_IJNS7_ILi192EEESA_NS7_ILi64EEEEEELi64ENS_10bfloat16_tEfNS_4arch4Sm90ELb0ELb0ELb0ELb1ELb0ELb1ELb0ELb0ELb1ELb1ELb0ELb0EEENS1_21CollectiveEpilogueFwdINS6_IJSA_SB_SA_EEES9_SD_SF_Li384ELb1ELb1ELb0ELb0EEENS1_36VarlenDynamicPersistentTileSchedulerILi192ELi192ELi384ELi128ELb0ELb1ELb1ELb0ELb1ELb1EEEEEEEEEvNT_6ParamsE)
        .other          _ZN7cutlass13device_kernelIN5flash11enable_sm90INS1_16FlashAttnFwdSm90INS1_25CollectiveMainloopFwdSm90ILi2EN4cute5tupleIJNS5_1CILi1EEES8_S8_EEENS6_IJNS7_ILi192EEESA_NS7_ILi64EEEEEELi64ENS_10bfloat16_tEfNS_4arch4Sm90ELb0ELb0ELb0ELb1ELb0ELb1ELb0ELb0ELb1ELb1ELb0ELb0EEENS1_21CollectiveEpilogueFwdINS6_IJSA_SB_SA_EEES9_SD_SF_Li384ELb1ELb1ELb0ELb0EEENS1_36VarlenDynamicPersistentTileSchedulerILi192ELi192ELi384ELi128ELb0ELb1ELb1ELb0ELb1ELb1EEEEEEEEEvNT_6ParamsE,@"STO_CUDA_ENTRY STV_DEFAULT"
_ZN7cutlass13device_kernelIN5flash11enable_sm90INS1_16FlashAttnFwdSm90INS1_25CollectiveMainloopFwdSm90ILi2EN4cute5tupleIJNS5_1CILi1EEES8_S8_EEENS6_IJNS7_ILi192EEESA_NS7_ILi64EEEEEELi64ENS_10bfloat16_tEfNS_4arch4Sm90ELb0ELb0ELb0ELb1ELb0ELb1ELb0ELb0ELb1ELb1ELb0ELb0EEENS1_21CollectiveEpilogueFwdINS6_IJSA_SB_SA_EEES9_SD_SF_Li384ELb1ELb1ELb0ELb0EEENS1_36VarlenDynamicPersistentTileSchedulerILi192ELi192ELi384ELi128ELb0ELb1ELb1ELb0ELb1ELb1EEEEEEEEEvNT_6ParamsE:
[----:B------:R-:W-:Y:S01]  /*0000*/  LDC R1, c[0x0][0x37c] ;  /* 0x0000df00ff017b82 */ /* 0x000fe20000000800 */
[----:B------:R-:W-:Y:S05]  /*0010*/  EXIT ;  /* 0x000000000000794d */ /* 0x000fea0003800000 */
.L_x_2:
        /* <DEDUP_REMOVED lines=14> */
.L_x_11:


//--------------------- .text._ZN7cutlass13device_kernelIN5flash11enable_sm90INS1_16FlashAttnFwdSm90INS1_25CollectiveMainloopFwdSm90ILi2EN4cute5tupleIJNS5_1CILi1EEES8_S8_EEENS6_IJNS7_ILi192EEENS7_ILi128EEENS7_ILi64EEEEEELi64ENS_10bfloat16_tEfNS_4arch4Sm90ELb0ELb1ELb0ELb0ELb0ELb0ELb0ELb1ELb1ELb1ELb0ELb0EEENS1_21CollectiveEpilogueFwdINS6_IJSA_SC_SB_EEES9_SE_SG_Li384ELb0ELb1ELb0ELb0EEENS1_30DynamicPersistentTileSchedulerILi384ELi128ELb0ELb1ELb1EEEEEEEEEvNT_6ParamsE --------------------------
	.section	.text._ZN7cutlass13device_kernelIN5flash11enable_sm90INS1_16FlashAttnFwdSm90INS1_25CollectiveMainloopFwdSm90ILi2EN4cute5tupleIJNS5_1CILi1EEES8_S8_EEENS6_IJNS7_ILi192EEENS7_ILi128EEENS7_ILi64EEEEEELi64ENS_10bfloat16_tEfNS_4arch4Sm90ELb0ELb1ELb0ELb0ELb0ELb0ELb0ELb1ELb1ELb1ELb0ELb0EEENS1_21CollectiveEpilogueFwdINS6_IJSA_SC_SB_EEES9_SE_SG_Li384ELb0ELb1ELb0ELb0EEENS1_30DynamicPersistentTileSchedulerILi384ELi128ELb0ELb1ELb1EEEEEEEEEvNT_6ParamsE,"ax",@progbits
	.align	128
.text._ZN7cutlass13device_kernelIN5flash11enable_sm90INS1_16FlashAttnFwdSm90INS1_25CollectiveMainloopFwdSm90ILi2EN4cute5tupleIJNS5_1CILi1EEES8_S8_EEENS6_IJNS7_ILi192EEENS7_ILi128EEENS7_ILi64EEEEEELi64ENS_10bfloat16_tEfNS_4arch4Sm90ELb0ELb1ELb0ELb0ELb0ELb0ELb0ELb1ELb1ELb1ELb0ELb0EEENS1_21CollectiveEpilogueFwdINS6_IJSA_SC_SB_EEES9_SE_SG_Li384ELb0ELb1ELb0ELb0EEENS1_30DynamicPersistentTileSchedulerILi384ELi128ELb0ELb1ELb1EEEEEEEEEvNT_6ParamsE:
        .type           _ZN7cutlass13device_kernelIN5flash11enable_sm90INS1_16FlashAttnFwdSm90INS1_25CollectiveMainloopFwdSm90ILi2EN4cute5tupleIJNS5_1CILi1EEES8_S8_EEENS6_IJNS7_ILi192EEENS7_ILi128EEENS7_ILi64EEEEEELi64ENS_10bfloat16_tEfNS_4arch4Sm90ELb0ELb1ELb0ELb0ELb0ELb0ELb0ELb1ELb1ELb1ELb0ELb0EEENS1_21CollectiveEpilogueFwdINS6_IJSA_SC_SB_EEES9_SE_SG_Li384ELb0ELb1ELb0ELb0EEENS1_30DynamicPersistentTileSchedulerILi384ELi128ELb0ELb1ELb1EEEEEEEEEvNT_6ParamsE,@function
        .size           _ZN7cutlass13device_kernelIN5flash11enable_sm90INS1_16FlashAttnFwdSm90INS1_25CollectiveMainloopFwdSm90ILi2EN4cute5tupleIJNS5_1CILi1EEES8_S8_EEENS6_IJNS7_ILi192EEENS7_ILi128EEENS7_ILi64EEEEEELi64ENS_10bfloat16_tEfNS_4arch4Sm90ELb0ELb1ELb0ELb0ELb0ELb0ELb0ELb1ELb1ELb1ELb0ELb0EEENS1_21CollectiveEpilogueFwdINS6_IJSA_SC_SB_EEES9_SE_SG_Li384ELb0ELb1ELb0ELb0EEENS1_30DynamicPersistentTileSchedulerILi384ELi128ELb0ELb1ELb1EEEEEEEEEvNT_6ParamsE,(.L_x_12 - _ZN7cutlass13device_kernelIN5flash11enable_sm90INS1_16FlashAttnFwdSm90INS1_25CollectiveMainloopFwdSm90ILi2EN4cute5tupleIJNS5_1CILi1EEES8_S8_EEENS6_IJNS7_ILi192EEENS7_ILi128EEENS7_ILi64EEEEEELi64ENS_10bfloat16_tEfNS_4arch4Sm90ELb0ELb1ELb0ELb0ELb0ELb0ELb0ELb1ELb1ELb1ELb0ELb0EEENS1_21CollectiveEpilogueFwdINS6_IJSA_SC_SB_EEES9_SE_SG_Li384ELb0ELb1ELb0ELb0EEENS1_30DynamicPersistentTileSchedulerILi384ELi128ELb0ELb1ELb1EEEEEEEEEvNT_6ParamsE)
        .other          _ZN7cutlass13device_kernelIN5flash11enable_sm90INS1_16FlashAttnFwdSm90INS1_25CollectiveMainloopFwdSm90ILi2EN4cute5tupleIJNS5_1CILi1EEES8_S8_EEENS6_IJNS7_ILi192EEENS7_ILi128EEENS7_ILi64EEEEEELi64ENS_10bfloat16_tEfNS_4arch4Sm90ELb0ELb1ELb0ELb0ELb0ELb0ELb0ELb1ELb1ELb1ELb0ELb0EEENS1_21CollectiveEpilogueFwdINS6_IJSA_SC_SB_EEES9_SE_SG_Li384ELb0ELb1ELb0ELb0EEENS1_30DynamicPersistentTileSchedulerILi384ELi128ELb0ELb1ELb1EEEEEEEEEvNT_6ParamsE,@"STO_CUDA_ENTRY STV_DEFAULT"
_ZN7cutlass13device_kernelIN5flash11enable_sm90INS1_16FlashAttnFwdSm90INS1_25CollectiveMainloopFwdSm90ILi2EN4cute5tupleIJNS5_1CILi1EEES8_S8_EEENS6_IJNS7_ILi192EEENS7_ILi128EEENS7_ILi64EEEEEELi64ENS_10bfloat16_tEfNS_4arch4Sm90ELb0ELb1ELb0ELb0ELb0ELb0ELb0ELb1ELb1ELb1ELb0ELb0EEENS1_21CollectiveEpilogueFwdINS6_IJSA_SC_SB_EEES9_SE_SG_Li384ELb0ELb1ELb0ELb0EEENS1_30DynamicPersistentTileSchedulerILi384ELi128ELb0ELb1ELb1EEEEEEEEEvNT_6ParamsE:
[----:B------:R-:W-:Y:S01]  /*0000*/  LDC R1, c[0x0][0x37c] ;  /* 0x0000df00ff017b82 */ /* 0x000fe20000000800 */
[----:B------:R-:W-:Y:S05]  /*0010*/  EXIT ;  /* 0x000000000000794d */ /* 0x000fea0003800000 */
.L_x_3:
        /* <DEDUP_REMOVED lines=14> */
.L_x_12:


//--------------------- .text._ZN7cutlass13device_kernelIN5flash11enable_sm90INS1_16FlashAttnFwdSm90INS1_25CollectiveMainloopFwdSm90ILi2EN4cute5tupleIJNS5_1CILi1EEES8_S8_EEENS6_IJNS7_ILi192EEENS7_ILi128EEENS7_ILi64EEEEEELi64ENS_10bfloat16_tEfNS_4arch4Sm90ELb0ELb1ELb0ELb1ELb0ELb0ELb0ELb1ELb1ELb1ELb0ELb0EEENS1_21CollectiveEpilogueFwdINS6_IJSA_SC_SB_EEES9_SE_SG_Li384ELb1ELb1ELb0ELb0EEENS1_36VarlenDynamicPersistentTileSchedulerILi192ELi128ELi384ELi128ELb0ELb1ELb1ELb1ELb0ELb1EEEEEEEEEvNT_6ParamsE --------------------------
	.section	.text._ZN7cutlass13device_kernelIN5flash11enable_sm90INS1_16FlashAttnFwdSm90INS1_25CollectiveMainloopFwdSm90ILi2EN4cute5tupleIJNS5_1CILi1EEES8_S8_EEENS6_IJNS7_ILi192EEENS7_ILi128EEENS7_ILi64EEEEEELi64ENS_10bfloat16_tEfNS_4arch4Sm90ELb0ELb1ELb0ELb1ELb0ELb0ELb0ELb1ELb1ELb1ELb0ELb0EEENS1_21CollectiveEpilogueFwdINS6_IJSA_SC_SB_EEES9_SE_SG_Li384ELb1ELb1ELb0ELb0EEENS1_36VarlenDynamicPersistentTileSchedulerILi192ELi128ELi384ELi128ELb0ELb1ELb1ELb1ELb0ELb1EEEEEEEEEvNT_6ParamsE,"ax",@progbits
	.align	128
.text._ZN7cutlass13device_kernelIN5flash11enable_sm90INS1_16FlashAttnFwdSm90INS1_25CollectiveMainloopFwdSm90ILi2EN4cute5tupleIJNS5_1CILi1EEES8_S8_EEENS6_IJNS7_ILi192EEENS7_ILi128EEENS7_ILi64EEEEEELi64ENS_10bfloat16_tEfNS_4arch4Sm90ELb0ELb1ELb0ELb1ELb0ELb0ELb0ELb1ELb1ELb1ELb0ELb0EEENS1_21CollectiveEpilogueFwdINS6_IJSA_SC_SB_EEES9_SE_SG_Li384ELb1ELb1ELb0ELb0EEENS1_36VarlenDynamicPersistentTileSchedulerILi192ELi128ELi384ELi128ELb0ELb1ELb1ELb1ELb0ELb1EEEEEEEEEvNT_6ParamsE:
        .type           _ZN7cutlass13device_kernelIN5flash11enable_sm90INS1_16FlashAttnFwdSm90INS1_25CollectiveMainloopFwdSm90ILi2EN4cute5tupleIJNS5_1CILi1EEES8_S8_EEENS6_IJNS7_ILi192EEENS7_ILi128EEENS7_ILi64EEEEEELi64ENS_10bfloat16_tEfNS_4arch4Sm90ELb0ELb1ELb0ELb1ELb0ELb0ELb0ELb1ELb1ELb1ELb0ELb0EEENS1_21CollectiveEpilogueFwdINS6_IJSA_SC_SB_EEES9_SE_SG_Li384ELb1ELb1ELb0ELb0EEENS1_36VarlenDynamicPersistentTileSchedulerILi192ELi128ELi384ELi128ELb0ELb1ELb1ELb1ELb0ELb1EEEEEEEEEvNT_6ParamsE,@function
        .size           _ZN7cutlass13device_kernelIN5flash11enable_sm90INS1_16FlashAttnFwdSm90INS1_25CollectiveMainloopFwdSm90ILi2EN4cute5tupleIJNS5_1CILi1EEES8_S8_EEENS6_IJNS7_ILi192EEENS7_ILi128EEENS7_ILi64EEEEEELi64ENS_10bfloat16_tEfNS_4arch4Sm90ELb0ELb1ELb0ELb1ELb0ELb0ELb0ELb1ELb1ELb1ELb0ELb0EEENS1_21CollectiveEpilogueFwdINS6_IJSA_SC_SB_EEES9_SE_SG_Li384ELb1ELb1ELb0ELb0EEENS1_36VarlenDynamicPersistentTileSchedulerILi192ELi128ELi384ELi128ELb0ELb1ELb1ELb1ELb0ELb1EEEEEEEEEvNT_6ParamsE,(.L_x_13 - _ZN7cutlass13device_kernelIN5flash11enable_sm90INS1_16FlashAttnFwdSm90INS1_25CollectiveMainloopFwdSm90ILi2EN4cute5tupleIJNS5_1CILi1EEES8_S8_EEENS6_IJNS7_ILi192EEENS7_ILi128EEENS7_ILi64EEEEEELi64ENS_10bfloat16_tEfNS_4arch4Sm90ELb0ELb1ELb0ELb1ELb0ELb0ELb0ELb1ELb1ELb1ELb0ELb0EEENS1_21CollectiveEpilogueFwdINS6_IJSA_SC_SB_EEES9_SE_SG_Li384ELb1ELb1ELb0ELb0EEENS1_36VarlenDynamicPersistentTileSchedulerILi192ELi128ELi384ELi128ELb0ELb1ELb1ELb1ELb0ELb1EEEEEEEEEvNT_6ParamsE)
        .other          _ZN7cutlass13device_kernelIN5flash11enable_sm90INS1_16FlashAttnFwdSm90INS1_25CollectiveMainloopFwdSm90ILi2EN4cute5tupleIJNS5_1CILi1EEES8_S8_EEENS6_IJNS7_ILi192EEENS7_ILi128EEENS7_ILi64EEEEEELi64ENS_10bfloat16_tEfNS_4arch4Sm90ELb0ELb1ELb0ELb1ELb0ELb0ELb0ELb1ELb1ELb1ELb0ELb0EEENS1_21CollectiveEpilogueFwdINS6_IJSA_SC_SB_EEES9_SE_SG_Li384ELb1ELb1ELb0ELb0EEENS1_36VarlenDynamicPersistentTileSchedulerILi192ELi128ELi384ELi128ELb0ELb1ELb1ELb1ELb0ELb1EEEEEEEEEvNT_6ParamsE,@"STO_CUDA_ENTRY STV_DEFAULT"
_ZN7cutlass13device_kernelIN5flash11enable_sm90INS1_16FlashAttnFwdSm90INS1_25CollectiveMainloopFwdSm90ILi2EN4cute5tupleIJNS5_1CILi1EEES8_S8_EEENS6_IJNS7_ILi192EEENS7_ILi128EEENS7_ILi64EEEEEELi64ENS_10bfloat16_tEfNS_4arch4Sm90ELb0ELb1ELb0ELb1ELb0ELb0ELb0ELb1ELb1ELb1ELb0ELb0EEENS1_21CollectiveEpilogueFwdINS6_IJSA_SC_SB_EEES9_SE_SG_Li384ELb1ELb1ELb0ELb0EEENS1_36VarlenDynamicPersistentTileSchedulerILi192ELi128ELi384ELi128ELb0ELb1ELb1ELb1ELb0ELb1EEEEEEEEEvNT_6ParamsE:
[----:B------:R-:W-:Y:S01]  /*0000*/  LDC R1, c[0x0][0x37c] ;  /* 0x0000df00ff017b82 */ /* 0x000fe20000000800 */
[----:B------:R-:W-:Y:S05]  /*0010*/  EXIT ;  /* 0x000000000000794d */ /* 0x000fea0003800000 */
.L_x_4:
        /* <DEDUP_REMOVED lines=14> */
.L_x_13:


//--------------------- .text._ZN7cutlass13device_kernelIN5flash11enable_sm90INS1_16FlashAttnFwdSm90INS1_25CollectiveMainloopFwdSm90ILi2EN4cute5tupleIJNS5_1CILi1EEES8_S8_EEENS6_IJNS7_ILi192EEENS7_ILi128EEENS7_ILi64EEEEEELi64ENS_10bfloat16_tEfNS_4arch4Sm90ELb0ELb1ELb0ELb1ELb0ELb1ELb0ELb1ELb1ELb1ELb0ELb0EEENS1_21CollectiveEpilogueFwdINS6_IJSA_SC_SB_EEES9_SE_SG_Li384ELb1ELb1ELb0ELb0EEENS1_36VarlenDynamicPersistentTileSchedulerILi192ELi128ELi384ELi128ELb0ELb1ELb1ELb1ELb0ELb1EEEEEEEEEvNT_6ParamsE --------------------------
	.section	.text._ZN7cutlass13device_kernelIN5flash11enable_sm90INS1_16FlashAttnFwdSm90INS1_25CollectiveMainloopFwdSm90ILi2EN4cute5tupleIJNS5_1CILi1EEES8_S8_EEENS6_IJNS7_ILi192EEENS7_ILi128EEENS7_ILi64EEEEEELi64ENS_10bfloat16_tEfNS_4arch4Sm90ELb0ELb1ELb0ELb1ELb0ELb1ELb0ELb1ELb1ELb1ELb0ELb0EEENS1_21CollectiveEpilogueFwdINS6_IJSA_SC_SB_EEES9_SE_SG_Li384ELb1ELb1ELb0ELb0EEENS1_36VarlenDynamicPersistentTileSchedulerILi192ELi128ELi384ELi128ELb0ELb1ELb1ELb1ELb0ELb1EEEEEEEEEvNT_6ParamsE,"ax",@progbits
	.align	128
.text._ZN7cutlass13device_kernelIN5flash11enable_sm90INS1_16FlashAttnFwdSm90INS1_25CollectiveMainloopFwdSm90ILi2EN4cute5tupleIJNS5_1CILi1EEES8_S8_EEENS6_IJNS7_ILi192EEENS7_ILi128EEENS7_ILi64EEEEEELi64ENS_10bfloat16_tEfNS_4arch4Sm90ELb0ELb1ELb0ELb1ELb0ELb1ELb0ELb1ELb1ELb1ELb0ELb0EEENS1_21CollectiveEpilogueFwdINS6_IJSA_SC_SB_EEES9_SE_SG_Li384ELb1ELb1ELb0ELb0EEENS1_36VarlenDynamicPersistentTileSchedulerILi192ELi128ELi384ELi128ELb0ELb1ELb1ELb1ELb0ELb1EEEEEEEEEvNT_6ParamsE:
        .type           _ZN7cutlass13device_kernelIN5flash11enable_sm90INS1_16FlashAttnFwdSm90INS1_25CollectiveMainloopFwdSm90ILi2EN4cute5tupleIJNS5_1CILi1EEES8_S8_EEENS6_IJNS7_ILi192EEENS7_ILi128EEENS7_ILi64EEEEEELi64ENS_10bfloat16_tEfNS_4arch4Sm90ELb0ELb1ELb0ELb1ELb0ELb1ELb0ELb1ELb1ELb1ELb0ELb0EEENS1_21CollectiveEpilogueFwdINS6_IJSA_SC_SB_EEES9_SE_SG_Li384ELb1ELb1ELb0ELb0EEENS1_36VarlenDynamicPersistentTileSchedulerILi192ELi128ELi384ELi128ELb0ELb1ELb1ELb1ELb0ELb1EEEEEEEEEvNT_6ParamsE,@function
        .size           _ZN7cutlass13device_kernelIN5flash11enable_sm90INS1_16FlashAttnFwdSm90INS1_25CollectiveMainloopFwdSm90ILi2EN4cute5tupleIJNS5_1CILi1EEES8_S8_EEENS6_IJNS7_ILi192EEENS7_ILi128EEENS7_ILi64EEEEEELi64ENS_10bfloat16_tEfNS_4arch4Sm90ELb0ELb1ELb0ELb1ELb0ELb1ELb0ELb1ELb1ELb1ELb0ELb0EEENS1_21CollectiveEpilogueFwdINS6_IJSA_SC_SB_EEES9_SE_SG_Li384ELb1ELb1ELb0ELb0EEENS1_36VarlenDynamicPersistentTileSchedulerILi192ELi128ELi384ELi128ELb0ELb1ELb1ELb1ELb0ELb1EEEEEEEEEvNT_6ParamsE,(.L_x_14 - _ZN7cutlass13device_kernelIN5flash11enable_sm90INS1_16FlashAttnFwdSm90INS1_25CollectiveMainloopFwdSm90ILi2EN4cute5tupleIJNS5_1CILi1EEES8_S8_EEENS6_IJNS7_ILi192EEENS7_ILi128EEENS7_ILi64EEEEEELi64ENS_10bfloat16_tEfNS_4arch4Sm90ELb0ELb1ELb0ELb1ELb0ELb1ELb0ELb1ELb1ELb1ELb0ELb0EEENS1_21CollectiveEpilogueFwdINS6_IJSA_SC_SB_EEES9_SE_SG_Li384ELb1ELb1ELb0ELb0EEENS1_36VarlenDynamicPersistentTileSchedulerILi192ELi128ELi384ELi128ELb0ELb1ELb1ELb1ELb0ELb1EEEEEEEEEvNT_6ParamsE)
        .other          _ZN7cutlass13device_kernelIN5flash11enable_sm90INS1_16FlashAttnFwdSm90INS1_25CollectiveMainloopFwdSm90ILi2EN4cute5tupleIJNS5_1CILi1EEES8_S8_EEENS6_IJNS7_ILi192EEENS7_ILi128EEENS7_ILi64EEEEEELi64ENS_10bfloat16_tEfNS_4arch4Sm90ELb0ELb1ELb0ELb1ELb0ELb1ELb0ELb1ELb1ELb1ELb0ELb0EEENS1_21CollectiveEpilogueFwdINS6_IJSA_SC_SB_EEES9_SE_SG_Li384ELb1ELb1ELb0ELb0EEENS1_36VarlenDynamicPersistentTileSchedulerILi192ELi128ELi384ELi128ELb0ELb1ELb1ELb1ELb0ELb1EEEEEEEEEvNT_6ParamsE,@"STO_CUDA_ENTRY STV_DEFAULT"
_ZN7cutlass13device_kernelIN5flash11enable_sm90INS1_16FlashAttnFwdSm90INS1_25CollectiveMainloopFwdSm90ILi2EN4cute5tupleIJNS5_1CILi1EEES8_S8_EEENS6_IJNS7_ILi192EEENS7_ILi128EEENS7_ILi64EEEEEELi64ENS_10bfloat16_tEfNS_4arch4Sm90ELb0ELb1ELb0ELb1ELb0ELb1ELb0ELb1ELb1ELb1ELb0ELb0EEENS1_21CollectiveEpilogueFwdINS6_IJSA_SC_SB_EEES9_SE_SG_Li384ELb1ELb1ELb0ELb0EEENS1_36VarlenDynamicPersistentTileSchedulerILi192ELi128ELi384ELi128ELb0ELb1ELb1ELb1ELb0ELb1EEEEEEEEEvNT_6ParamsE:
[----:B------:R-:W-:Y:S01]  /*0000*/  LDC R1, c[0x0][0x37c] ;  /* 0x0000df00ff017b82 */ /* 0x000fe20000000800 */
[----:B------:R-:W-:Y:S05]  /*0010*/  EXIT ;  /* 0x000000000000794d */ /* 0x000fea0003800000 */
.L_x_5:
        /* <DEDUP_REMOVED lines=14> */
.L_x_14:


//--------------------- .text._ZN7cutlass13device_kernelIN5flash11enable_sm90INS1_16FlashAttnFwdSm90INS1_25CollectiveMainloopFwdSm90ILi2EN4cute5tupleIJNS5_1CILi1EEES8_S8_EEENS6_IJNS7_ILi192EEENS7_ILi128EEENS7_ILi64EEEEEELi64ENS_10bfloat16_tEfNS_4arch4Sm90ELb1ELb0ELb0ELb0ELb0ELb0ELb0ELb1ELb1ELb1ELb0ELb0EEENS1_21CollectiveEpilogueFwdINS6_IJSA_SC_SB_EEES9_SE_SG_Li384ELb0ELb1ELb0ELb0EEENS1_30DynamicPersistentTileSchedulerILi384ELi128ELb0ELb1ELb1EEEEEEEEEvNT_6ParamsE --------------------------
	.section	.text._ZN7cutlass13device_kernelIN5flash11enable_sm90INS1_16FlashAttnFwdSm90INS1_25CollectiveMainloopFwdSm90ILi2EN4cute5tupleIJNS5_1CILi1EEES8_S8_EEENS6_IJNS7_ILi192EEENS7_ILi128EEENS7_ILi64EEEEEELi64ENS_10bfloat16_tEfNS_4arch4Sm90ELb1ELb0ELb0ELb0ELb0ELb0ELb0ELb1ELb1ELb1ELb0ELb0EEENS1_21CollectiveEpilogueFwdINS6_IJSA_SC_SB_EEES9_SE_SG_Li384ELb0ELb1ELb0ELb0EEENS1_30DynamicPersistentTileSchedulerILi384ELi128ELb0ELb1ELb1EEEEEEEEEvNT_6ParamsE,"ax",@progbits
	.align	128
.text._ZN7cutlass13device_kernelIN5flash11enable_sm90INS1_16FlashAttnFwdSm90INS1_25CollectiveMainloopFwdSm90ILi2EN4cute5tupleIJNS5_1CILi1EEES8_S8_EEENS6_IJNS7_ILi192EEENS7_ILi128EEENS7_ILi64EEEEEELi64ENS_10bfloat16_tEfNS_4arch4Sm90ELb1ELb0ELb0ELb0ELb0ELb0ELb0ELb1ELb1ELb1ELb0ELb0EEENS1_21CollectiveEpilogueFwdINS6_IJSA_SC_SB_EEES9_SE_SG_Li384ELb0ELb1ELb0ELb0EEENS1_30DynamicPersistentTileSchedulerILi384ELi128ELb0ELb1ELb1EEEEEEEEEvNT_6ParamsE:
        .type           _ZN7cutlass13device_kernelIN5flash11enable_sm90INS1_16FlashAttnFwdSm90INS1_25CollectiveMainloopFwdSm90ILi2EN4cute5tupleIJNS5_1CILi1EEES8_S8_EEENS6_IJNS7_ILi192EEENS7_ILi128EEENS7_ILi64EEEEEELi64ENS_10bfloat16_tEfNS_4arch4Sm90ELb1ELb0ELb0ELb0ELb0ELb0ELb0ELb1ELb1ELb1ELb0ELb0EEENS1_21CollectiveEpilogueFwdINS6_IJSA_SC_SB_EEES9_SE_SG_Li384ELb0ELb1ELb0ELb0EEENS1_30DynamicPersistentTileSchedulerILi384ELi128ELb0ELb1ELb1EEEEEEEEEvNT_6ParamsE,@function
        .size           _ZN7cutlass13device_kernelIN5flash11enable_sm90INS1_16FlashAttnFwdSm90INS1_25CollectiveMainloopFwdSm90ILi2EN4cute5tupleIJNS5_1CILi1EEES8_S8_EEENS6_IJNS7_ILi192EEENS7_ILi128EEENS7_ILi64EEEEEELi64ENS_10bfloat16_tEfNS_4arch4Sm90ELb1ELb0ELb0ELb0ELb0ELb0ELb0ELb1ELb1ELb1ELb0ELb0EEENS1_21CollectiveEpilogueFwdINS6_IJSA_SC_SB_EEES9_SE_SG_Li384ELb0ELb1ELb0ELb0EEENS1_30DynamicPersistentTileSchedulerILi384ELi128ELb0ELb1ELb1EEEEEEEEEvNT_6ParamsE,(.L_x_15 - _ZN7cutlass13device_kernelIN5flash11enable_sm90INS1_16FlashAttnFwdSm90INS1_25CollectiveMainloopFwdSm90ILi2EN4cute5tupleIJNS5_1CILi1EEES8_S8_EEENS6_IJNS7_ILi192EEENS7_ILi128EEENS7_ILi64EEEEEELi64ENS_10bfloat16_tEfNS_4arch4Sm90ELb1ELb0ELb0ELb0ELb0ELb0ELb0ELb1ELb1ELb1ELb0ELb0EEENS1_21CollectiveEpilogueFwdINS6_IJSA_SC_SB_EEES9_SE_SG_Li384ELb0ELb1ELb0ELb0EEENS1_30DynamicPersistentTileSchedulerILi384ELi128ELb0ELb1ELb1EEEEEEEEEvNT_6ParamsE)
        .other          _ZN7cutlass13device_kernelIN5flash11enable_sm90INS1_16FlashAttnFwdSm90INS1_25CollectiveMainloopFwdSm90ILi2EN4cute5tupleIJNS5_1CILi1EEES8_S8_EEENS6_IJNS7_ILi192EEENS7_ILi128EEENS7_ILi64EEEEEELi64ENS_10bfloat16_tEfNS_4arch4Sm90ELb1ELb0ELb0ELb0ELb0ELb0ELb0ELb1ELb1ELb1ELb0ELb0EEENS1_21CollectiveEpilogueFwdINS6_IJSA_SC_SB_EEES9_SE_SG_Li384ELb0ELb1ELb0ELb0EEENS1_30DynamicPersistentTileSchedulerILi384ELi128ELb0ELb1ELb1EEEEEEEEEvNT_6ParamsE,@"STO_CUDA_ENTRY STV_DEFAULT"
_ZN7cutlass13device_kernelIN5flash11enable_sm90INS1_16FlashAttnFwdSm90INS1_25CollectiveMainloopFwdSm90ILi2EN4cute5tupleIJNS5_1CILi1EEES8_S8_EEENS6_IJNS7_ILi192EEENS7_ILi128EEENS7_ILi64EEEEEELi64ENS_10bfloat16_tEfNS_4arch4Sm90ELb1ELb0ELb0ELb0ELb0ELb0ELb0ELb1ELb1ELb1ELb0ELb0EEENS1_21CollectiveEpilogueFwdINS6_IJSA_SC_SB_EEES9_SE_SG_Li384ELb0ELb1ELb0ELb0EEENS1_30DynamicPersistentTileSchedulerILi384ELi128ELb0ELb1ELb1EEEEEEEEEvNT_6ParamsE:
[----:B------:R-:W-:Y:S01]  /*0000*/  LDC R1, c[0x0][0x37c] ;  /* 0x0000df00ff017b82 */ /* 0x000fe20000000800 */
[----:B------:R-:W-:Y:S05]  /*0010*/  EXIT ;  /* 0x000000000000794d */ /* 0x000fea0003800000 */
.L_x_6:
        /* <DEDUP_REMOVED lines=14> */
.L_x_15:


//--------------------- .text._ZN7cutlass13device_kernelIN5flash11enable_sm90INS1_16FlashAttnFwdSm90INS1_25CollectiveMainloopFwdSm90ILi2EN4cute5tupleIJNS5_1CILi1EEES8_S8_EEENS6_IJNS7_ILi192EEENS7_ILi128EEENS7_ILi64EEEEEELi64ENS_10bfloat16_tEfNS_4arch4Sm90ELb1ELb0ELb0ELb1ELb0ELb0ELb0ELb1ELb1ELb1ELb0ELb0EEENS1_21CollectiveEpilogueFwdINS6_IJSA_SC_SB_EEES9_SE_SG_Li384ELb1ELb1ELb0ELb0EEENS1_36VarlenDynamicPersistentTileSchedulerILi192ELi128ELi384ELi128ELb0ELb1ELb1ELb1ELb1ELb1EEEEEEEEEvNT_6ParamsE --------------------------
	.section	.text._ZN7cutlass13device_kernelIN5flash11enable_sm90INS1_16FlashAttnFwdSm90INS1_25CollectiveMainloopFwdSm90ILi2EN4cute5tupleIJNS5_1CILi1EEES8_S8_EEENS6_IJNS7_ILi192EEENS7_ILi128EEENS7_ILi64EEEEEELi64ENS_10bfloat16_tEfNS_4arch4Sm90ELb1ELb0ELb0ELb1ELb0ELb0ELb0ELb1ELb1ELb1ELb0ELb0EEENS1_21CollectiveEpilogueFwdINS6_IJSA_SC_SB_EEES9_SE_SG_Li384ELb1ELb1ELb0ELb0EEENS1_36VarlenDynamicPersistentTileSchedulerILi192ELi128ELi384ELi128ELb0ELb1ELb1ELb1ELb1ELb1EEEEEEEEEvNT_6ParamsE,"ax",@progbits
	.align	128
.text._ZN7cutlass13device_kernelIN5flash11enable_sm90INS1_16FlashAttnFwdSm90INS1_25CollectiveMainloopFwdSm90ILi2EN4cute5tupleIJNS5_1CILi1EEES8_S8_EEENS6_IJNS7_ILi192EEENS7_ILi128EEENS7_ILi64EEEEEELi64ENS_10bfloat16_tEfNS_4arch4Sm90ELb1ELb0ELb0ELb1ELb0ELb0ELb0ELb1ELb1ELb1ELb0ELb0EEENS1_21CollectiveEpilogueFwdINS6_IJSA_SC_SB_EEES9_SE_SG_Li384ELb1ELb1ELb0ELb0EEENS1_36VarlenDynamicPersistentTileSchedulerILi192ELi128ELi384ELi128ELb0ELb1ELb1ELb1ELb1ELb1EEEEEEEEEvNT_6ParamsE:
        .type           _ZN7cutlass13device_kernelIN5flash11enable_sm90INS1_16FlashAttnFwdSm90INS1_25CollectiveMainloopFwdSm90ILi2EN4cute5tupleIJNS5_1CILi1EEES8_S8_EEENS6_IJNS7_ILi192EEENS7_ILi128EEENS7_ILi64EEEEEELi64ENS_10bfloat16_tEfNS_4arch4Sm90ELb1ELb0ELb0ELb1ELb0ELb0ELb0ELb1ELb1ELb1ELb0ELb0EEENS1_21CollectiveEpilogueFwdINS6_IJSA_SC_SB_EEES9_SE_SG_Li384ELb1ELb1ELb0ELb0EEENS1_36VarlenDynamicPersistentTileSchedulerILi192ELi128ELi384ELi128ELb0ELb1ELb1ELb1ELb1ELb1EEEEEEEEEvNT_6ParamsE,@function
        .size           _ZN7cutlass13device_kernelIN5flash11enable_sm90INS1_16FlashAttnFwdSm90INS1_25CollectiveMainloopFwdSm90ILi2EN4cute5tupleIJNS5_1CILi1EEES8_S8_EEENS6_IJNS7_ILi192EEENS7_ILi128EEENS7_ILi64EEEEEELi64ENS_10bfloat16_tEfNS_4arch4Sm90ELb1ELb0ELb0ELb1ELb0ELb0ELb0ELb1ELb1ELb1ELb0ELb0EEENS1_21CollectiveEpilogueFwdINS6_IJSA_SC_SB_EEES9_SE_SG_Li384ELb1ELb1ELb0ELb0EEENS1_36VarlenDynamicPersistentTileSchedulerILi192ELi128ELi384ELi128ELb0ELb1ELb1ELb1ELb1ELb1EEEEEEEEEvNT_6ParamsE,(.L_x_16 - _ZN7cutlass13device_kernelIN5flash11enable_sm90INS1_16FlashAttnFwdSm90INS1_25CollectiveMainloopFwdSm90ILi2EN4cute5tupleIJNS5_1CILi1EEES8_S8_EEENS6_IJNS7_ILi192EEENS7_ILi128EEENS7_ILi64EEEEEELi64ENS_10bfloat16_tEfNS_4arch4Sm90ELb1ELb0ELb0ELb1ELb0ELb0ELb0ELb1ELb1ELb1ELb0ELb0EEENS1_21CollectiveEpilogueFwdINS6_IJSA_SC_SB_EEES9_SE_SG_Li384ELb1ELb1ELb0ELb0EEENS1_36VarlenDynamicPersistentTileSchedulerILi192ELi128ELi384ELi128ELb0ELb1ELb1ELb1ELb1ELb1EEEEEEEEEvNT_6ParamsE)
        .other          _ZN7cutlass13device_kernelIN5flash11enable_sm90INS1_16FlashAttnFwdSm90INS1_25CollectiveMainloopFwdSm90ILi2EN4cute5tupleIJNS5_1CILi1EEES8_S8_EEENS6_IJNS7_ILi192EEENS7_ILi128EEENS7_ILi64EEEEEELi64ENS_10bfloat16_tEfNS_4arch4Sm90ELb1ELb0ELb0ELb1ELb0ELb0ELb0ELb1ELb1ELb1ELb0ELb0EEENS1_21CollectiveEpilogueFwdINS6_IJSA_SC_SB_EEES9_SE_SG_Li384ELb1ELb1ELb0ELb0EEENS1_36VarlenDynamicPersistentTileSchedulerILi192ELi128ELi384ELi128ELb0ELb1ELb1ELb1ELb1ELb1EEEEEEEEEvNT_6ParamsE,@"STO_CUDA_ENTRY STV_DEFAULT"
_ZN7cutlass13device_kernelIN5flash11enable_sm90INS1_16FlashAttnFwdSm90INS1_25CollectiveMainloopFwdSm90ILi2EN4cute5tupleIJNS5_1CILi1EEES8_S8_EEENS6_IJNS7_ILi192EEENS7_ILi128EEENS7_ILi64EEEEEELi64ENS_10bfloat16_tEfNS_4arch4Sm90ELb1ELb0ELb0ELb1ELb0ELb0ELb0ELb1ELb1ELb1ELb0ELb0EEENS1_21CollectiveEpilogueFwdINS6_IJSA_SC_SB_EEES9_SE_SG_Li384ELb1ELb1ELb0ELb0EEENS1_36VarlenDynamicPersistentTileSchedulerILi192ELi128ELi384ELi128ELb0ELb1ELb1ELb1ELb1ELb1EEEEEEEEEvNT_6ParamsE:
[----:B------:R-:W-:Y:S01]  /*0000*/  LDC R1, c[0x0][0x37c] ;  /* 0x0000df00ff017b82 */ /* 0x000fe20000000800 */
[----:B------:R-:W-:Y:S05]  /*0010*/  EXIT ;  /* 0x000000000000794d */ /* 0x000fea0003800000 */
.L_x_7:
        /* <DEDUP_REMOVED lines=14> */
.L_x_16:


//--------------------- .text._ZN7cutlass13device_kernelIN5flash11enable_sm90INS1_16FlashAttnFwdSm90INS1_25CollectiveMainloopFwdSm90ILi2EN4cute5tupleIJNS5_1CILi1EEES8_S8_EEENS6_IJNS7_ILi192EEENS7_ILi128EEENS7_ILi64EEEEEELi64ENS_10bfloat16_tEfNS_4arch4Sm90ELb1ELb0ELb0ELb1ELb0ELb1ELb0ELb1ELb1ELb1ELb0ELb0EEENS1_21CollectiveEpilogueFwdINS6_IJSA_SC_SB_EEES9_SE_SG_Li384ELb1ELb1ELb0ELb0EEENS1_36VarlenDynamicPersistentTileSchedulerILi192ELi128ELi384ELi128ELb0ELb1ELb1ELb1ELb1ELb1EEEEEEEEEvNT_6ParamsE --------------------------
	.section	.text._ZN7cutlass13device_kernelIN5flash11enable_sm90INS1_16FlashAttnFwdSm90INS1_25CollectiveMainloopFwdSm90ILi2EN4cute5tupleIJNS5_1CILi1EEES8_S8_EEENS6_IJNS7_ILi192EEENS7_ILi128EEENS7_ILi64EEEEEELi64ENS_10bfloat16_tEfNS_4arch4Sm90ELb1ELb0ELb0ELb1ELb0ELb1ELb0ELb1ELb1ELb1ELb0ELb0EEENS1_21CollectiveEpilogueFwdINS6_IJSA_SC_SB_EEES9_SE_SG_Li384ELb1ELb1ELb0ELb0EEENS1_36VarlenDynamicPersistentTileSchedulerILi192ELi128ELi384ELi128ELb0ELb1ELb1ELb1ELb1ELb1EEEEEEEEEvNT_6ParamsE,"ax",@progbits
	.align	128
.text._ZN7cutlass13device_kernelIN5flash11enable_sm90INS1_16FlashAttnFwdSm90INS1_25CollectiveMainloopFwdSm90ILi2EN4cute5tupleIJNS5_1CILi1EEES8_S8_EEENS6_IJNS7_ILi192EEENS7_ILi128EEENS7_ILi64EEEEEELi64ENS_10bfloat16_tEfNS_4arch4Sm90ELb1ELb0ELb0ELb1ELb0ELb1ELb0ELb1ELb1ELb1ELb0ELb0EEENS1_21CollectiveEpilogueFwdINS6_IJSA_SC_SB_EEES9_SE_SG_Li384ELb1ELb1ELb0ELb0EEENS1_36VarlenDynamicPersistentTileSchedulerILi192ELi128ELi384ELi128ELb0ELb1ELb1ELb1ELb1ELb1EEEEEEEEEvNT_6ParamsE:
        .type           _ZN7cutlass13device_kernelIN5flash11enable_sm90INS1_16FlashAttnFwdSm90INS1_25CollectiveMainloopFwdSm90ILi2EN4cute5tupleIJNS5_1CILi1EEES8_S8_EEENS6_IJNS7_ILi192EEENS7_ILi128EEENS7_ILi64EEEEEELi64ENS_10bfloat16_tEfNS_4arch4Sm90ELb1ELb0ELb0ELb1ELb0ELb1ELb0ELb1ELb1ELb1ELb0ELb0EEENS1_21CollectiveEpilogueFwdINS6_IJSA_SC_SB_EEES9_SE_SG_Li384ELb1ELb1ELb0ELb0EEENS1_36VarlenDynamicPersistentTileSchedulerILi192ELi128ELi384ELi128ELb0ELb1ELb1ELb1ELb1ELb1EEEEEEEEEvNT_6ParamsE,@function
        .size           _ZN7cutlass13device_kernelIN5flash11enable_sm90INS1_16FlashAttnFwdSm90INS1_25CollectiveMainloopFwdSm90ILi2EN4cute5tupleIJNS5_1CILi1EEES8_S8_EEENS6_IJNS7_ILi192EEENS7_ILi128EEENS7_ILi64EEEEEELi64ENS_10bfloat16_tEfNS_4arch4Sm90ELb1ELb0ELb0ELb1ELb0ELb1ELb0ELb1ELb1ELb1ELb0ELb0EEENS1_21CollectiveEpilogueFwdINS6_IJSA_SC_SB_EEES9_SE_SG_Li384ELb1ELb1ELb0ELb0EEENS1_36VarlenDynamicPersistentTileSchedulerILi192ELi128ELi384ELi128ELb0ELb1ELb1ELb1ELb1ELb1EEEEEEEEEvNT_6ParamsE,(.L_x_17 - _ZN7cutlass13device_kernelIN5flash11enable_sm90INS1_16FlashAttnFwdSm90INS1_25CollectiveMainloopFwdSm90ILi2EN4cute5tupleIJNS5_1CILi1EEES8_S8_EEENS6_IJNS7_ILi192EEENS7_ILi128EEENS7_ILi64EEEEEELi64ENS_10bfloat16_tEfNS_4arch4Sm90ELb1ELb0ELb0ELb1ELb0ELb1ELb0ELb1ELb1ELb1ELb0ELb0EEENS1_21CollectiveEpilogueFwdINS6_IJSA_SC_SB_EEES9_SE_SG_Li384ELb1ELb1ELb0ELb0EEENS1_36VarlenDynamicPersistentTileSchedulerILi192ELi128ELi384ELi128ELb0ELb1ELb1ELb1ELb1ELb1EEEEEEEEEvNT_6ParamsE)
        .other          _ZN7cutlass13device_kernelIN5flash11enable_sm90INS1_16FlashAttnFwdSm90INS1_25CollectiveMainloopFwdSm90ILi2EN4cute5tupleIJNS5_1CILi1EEES8_S8_EEENS6_IJNS7_ILi192EEENS7_ILi128EEENS7_ILi64EEEEEELi64ENS_10bfloat16_tEfNS_4arch4Sm90ELb1ELb0ELb0ELb1ELb0ELb1ELb0ELb1ELb1ELb1ELb0ELb0EEENS1_21CollectiveEpilogueFwdINS6_IJSA_SC_SB_EEES9_SE_SG_Li384ELb1ELb1ELb0ELb0EEENS1_36VarlenDynamicPersistentTileSchedulerILi192ELi128ELi384ELi128ELb0ELb1ELb1ELb1ELb1ELb1EEEEEEEEEvNT_6ParamsE,@"STO_CUDA_ENTRY STV_DEFAULT"
_ZN7cutlass13device_kernelIN5flash11enable_sm90INS1_16FlashAttnFwdSm90INS1_25CollectiveMainloopFwdSm90ILi2EN4cute5tupleIJNS5_1CILi1EEES8_S8_EEENS6_IJNS7_ILi192EEENS7_ILi128EEENS7_ILi64EEEEEELi64ENS_10bfloat16_tEfNS_4arch4Sm90ELb1ELb0ELb0ELb1ELb0ELb1ELb0ELb1ELb1ELb1ELb0ELb0EEENS1_21CollectiveEpilogueFwdINS6_IJSA_SC_SB_EEES9_SE_SG_Li384ELb1ELb1ELb0ELb0EEENS1_36VarlenDynamicPersistentTileSchedulerILi192ELi128ELi384ELi128ELb0ELb1ELb1ELb1ELb1ELb1EEEEEEEEEvNT_6ParamsE:
[----:B------:R-:W-:Y:S01]  /*0000*/  LDC R1, c[0x0][0x37c] ;  /* 0x0000df00ff017b82 */ /* 0x000fe20000000800 */
[----:B------:R-:W-:Y:S05]  /*0010*/  EXIT ;  /* 0x000000000000794d */ /* 0x000fea0003800000 */
.L_x_8:
        /* <DEDUP_REMOVED lines=14> */
.L_x_17:


//--------------------- .nv.shared.reserved.0     --------------------------
	.section	.nv.shared.reserved.0,"aw",@nobits
	.weak		__nv_reservedSMEM_offset_0_alias
	.size		__nv_reservedSMEM_offset_0_alias, 0, 64
	.other		__nv_reservedSMEM_offset_0_alias,@"STO_CUDA_RESERVED_SHARED STV_DEFAULT"
__nv_reservedSMEM_offset_0_alias:
	.zero		0
	.zero		64


//--------------------- .nv.global                --------------------------
	.section	.nv.global,"aw",@nobits
.nv.global:
	.type		_ZN73_INTERNAL_b78b44cd_37_flash_fwd_hdim64_bf16_packgqa_sm90_cu_49158569_35594cute1_E,@object
	.size		_ZN73_INTERNAL_b78b44cd_37_flash_fwd_hdim64_bf16_packgqa_sm90_cu_49158569_35594cute1_E,(_ZN73_INTERNAL_b78b44cd_37_flash_fwd_hdim64_bf16_packgqa_sm90_cu_49158569_35594cuda3std3__45__cpo6cbeginE - _ZN73_INTERNAL_b78b44cd_37_flash_fwd_hdim64_bf16_packgqa_sm90_cu_49158569_35594cute1_E)
_ZN73_INTERNAL_b78b44cd_37_flash_fwd_hdim64_bf16_packgqa_sm90_cu_49158569_35594cute1_E:
	.zero		1
	.type		_ZN73_INTERNAL_b78b44cd_37_flash_fwd_hdim64_bf16_packgqa_sm90_cu_49158569_35594cuda3std3__45__cpo6cbeginE,@object
	.size		_ZN73_INTERNAL_b78b44cd_37_flash_fwd_hdim64_bf16_packgqa_sm90_cu_49158569_35594cuda3std3__45__cpo6cbeginE,(_ZN73_INTERNAL_b78b44cd_37_flash_fwd_hdim64_bf16_packgqa_sm90_cu_49158569_35594cuda3std3__48in_placeE - _ZN73_INTERNAL_b78b44cd_37_flash_fwd_hdim64_bf16_packgqa_sm90_cu_49158569_35594cuda3std3__45__cpo6cbeginE)
_ZN73_INTERNAL_b78b44cd_37_flash_fwd_hdim64_bf16_packgqa_sm90_cu_49158569_35594cuda3std3__45__cpo6cbeginE:
	.zero		1
	.type		_ZN73_INTERNAL_b78b44cd_37_flash_fwd_hdim64_bf16_packgqa_sm90_cu_49158569_35594cuda3std3__48in_placeE,@object
	.size		_ZN73_INTERNAL_b78b44cd_37_flash_fwd_hdim64_bf16_packgqa_sm90_cu_49158569_35594cuda3std3__48in_placeE,(_ZN73_INTERNAL_b78b44cd_37_flash_fwd_hdim64_bf16_packgqa_sm90_cu_49158569_35594cuda3std6ranges3__45__cpo9iter_moveE - _ZN73_INTERNAL_b78b44cd_37_flash_fwd_hdim64_bf16_packgqa_sm90_cu_49158569_35594cuda3std3__48in_placeE)
_ZN73_INTERNAL_b78b44cd_37_flash_fwd_hdim64_bf16_packgqa_sm90_cu_49158569_35594cuda3std3__48in_placeE:
	.zero		1
	.type		_ZN73_INTERNAL_b78b44cd_37_flash_fwd_hdim64_bf16_packgqa_sm90_cu_49158569_35594cuda3std6ranges3__45__cpo9iter_moveE,@object
	.size		_ZN73_INTERNAL_b78b44cd_37_flash_fwd_hdim64_bf16_packgqa_sm90_cu_49158569_35594cuda3std6ranges3__45__cpo9iter_moveE,(_ZN73_INTERNAL_b78b44cd_37_flash_fwd_hdim64_bf16_packgqa_sm90_cu_49158569_35594cuda3std3__45__cpo5beginE - _ZN73_INTERNAL_b78b44cd_37_flash_fwd_hdim64_bf16_packgqa_sm90_cu_49158569_35594cuda3std6ranges3__45__cpo9iter_moveE)
_ZN73_INTERNAL_b78b44cd_37_flash_fwd_hdim64_bf16_packgqa_sm90_cu_49158569_35594cuda3std6ranges3__45__cpo9iter_moveE:
	.zero		1
	.type		_ZN73_INTERNAL_b78b44cd_37_flash_fwd_hdim64_bf16_packgqa_sm90_cu_49158569_35594cuda3std3__45__cpo5beginE,@object
	.size		_ZN73_INTERNAL_b78b44cd_37_flash_fwd_hdim64_bf16_packgqa_sm90_cu_49158569_35594cuda3std3__45__cpo5beginE,(_ZN73_INTERNAL_b78b44cd_37_flash_fwd_hdim64_bf16_packgqa_sm90_cu_49158569_35594cuda3std3__475_GLOBAL__N__b78b44cd_37_flash_fwd_hdim64_bf16_packgqa_sm90_cu_49158569_35596ignoreE - _ZN73_INTERNAL_b78b44cd_37_flash_fwd_hdim64_bf16_packgqa_sm90_cu_49158569_35594cuda3std3__45__cpo5beginE)
_ZN73_INTERNAL_b78b44cd_37_flash_fwd_hdim64_bf16_packgqa_sm90_cu_49158569_35594cuda3std3__45__cpo5beginE:
	.zero		1
	.type		_ZN73_INTERNAL_b78b44cd_37_flash_fwd_hdim64_bf16_packgqa_sm90_cu_49158569_35594cuda3std3__475_GLOBAL__N__b78b44cd_37_flash_fwd_hdim64_bf16_packgqa_sm90_cu_49158569_35596ignoreE,@object
	.size		_ZN73_INTERNAL_b78b44cd_37_flash_fwd_hdim64_bf16_packgqa_sm90_cu_49158569_35594cuda3std3__475_GLOBAL__N__b78b44cd_37_flash_fwd_hdim64_bf16_packgqa_sm90_cu_49158569_35596ignoreE,(_ZN73_INTERNAL_b78b44cd_37_flash_fwd_hdim64_bf16_packgqa_sm90_cu_49158569_35594cute7productE - _ZN73_INTERNAL_b78b44cd_37_flash_fwd_hdim64_bf16_packgqa_sm90_cu_49158569_35594cuda3std3__475_GLOBAL__N__b78b44cd_37_flash_fwd_hdim64_bf16_packgqa_sm90_cu_49158569_35596ignoreE)
_ZN73_INTERNAL_b78b44cd_37_flash_fwd_hdim64_bf16_packgqa_sm90_cu_49158569_35594cuda3std3__475_GLOBAL__N__b78b44cd_37_flash_fwd_hdim64_bf16_packgqa_sm90_cu_49158569_35596ignoreE:
	.zero		1
	.type		_ZN73_INTERNAL_b78b44cd_37_flash_fwd_hdim64_bf16_packgqa_sm90_cu_49158569_35594cute7productE,@object
	.size		_ZN73_INTERNAL_b78b44cd_37_flash_fwd_hdim64_bf16_packgqa_sm90_cu_49158569_35594cute7productE,(_ZN73_INTERNAL_b78b44cd_37_flash_fwd_hdim64_bf16_packgqa_sm90_cu_49158569_35594cuda3std3__45__cpo3endE - _ZN73_INTERNAL_b78b44cd_37_flash_fwd_hdim64_bf16_packgqa_sm90_cu_49158569_35594cute7productE)
_ZN73_INTERNAL_b78b44cd_37_flash_fwd_hdim64_bf16_packgqa_sm90_cu_49158569_35594cute7productE:
	.zero		1
	.type		_ZN73_INTERNAL_b78b44cd_37_flash_fwd_hdim64_bf16_packgqa_sm90_cu_49158569_35594cuda3std3__45__cpo3endE,@object
	.size		_ZN73_INTERNAL_b78b44cd_37_flash_fwd_hdim64_bf16_packgqa_sm90_cu_49158569_35594cuda3std3__45__cpo3endE,(_ZN73_INTERNAL_b78b44cd_37_flash_fwd_hdim64_bf16_packgqa_sm90_cu_49158569_35594cuda3std3__419piecewise_constructE - _ZN73_INTERNAL_b78b44cd_37_flash_fwd_hdim64_bf16_packgqa_sm90_cu_49158569_35594cuda3std3__45__cpo3endE)
_ZN73_INTERNAL_b78b44cd_37_flash_fwd_hdim64_bf16_packgqa_sm90_cu_49158569_35594cuda3std3__45__cpo3endE:
	.zero		1
	.type		_ZN73_INTERNAL_b78b44cd_37_flash_fwd_hdim64_bf16_packgqa_sm90_cu_49158569_35594cuda3std3__419piecewise_constructE,@object
	.size		_ZN73_INTERNAL_b78b44cd_37_flash_fwd_hdim64_bf16_packgqa_sm90_cu_49158569_35594cuda3std3__419piecewise_constructE,(_ZN73_INTERNAL_b78b44cd_37_flash_fwd_hdim64_bf16_packgqa_sm90_cu_49158569_35594cuda3std3__45__cpo4cendE - _ZN73_INTERNAL_b78b44cd_37_flash_fwd_hdim64_bf16_packgqa_sm90_cu_49158569_35594cuda3std3__419piecewise_constructE)
_ZN73_INTERNAL_b78b44cd_37_flash_fwd_hdim64_bf16_packgqa_sm90_cu_49158569_35594cuda3std3__419piecewise_constructE:
	.zero		1
	.type		_ZN73_INTERNAL_b78b44cd_37_flash_fwd_hdim64_bf16_packgqa_sm90_cu_49158569_35594cuda3std3__45__cpo4cendE,@object
	.size		_ZN73_INTERNAL_b78b44cd_37_flash_fwd_hdim64_bf16_packgqa_sm90_cu_49158569_35594cuda3std3__45__cpo4cendE,(_ZN73_INTERNAL_b78b44cd_37_flash_fwd_hdim64_bf16_packgqa_sm90_cu_49158569_35594cuda3std6ranges3__45__cpo4swapE - _ZN73_INTERNAL_b78b44cd_37_flash_fwd_hdim64_bf16_packgqa_sm90_cu_49158569_35594cuda3std3__45__cpo4cendE)
_ZN73_INTERNAL_b78b44cd_37_flash_fwd_hdim64_bf16_packgqa_sm90_cu_49158569_35594cuda3std3__45__cpo4cendE:
	.zero		1
	.type		_ZN73_INTERNAL_b78b44cd_37_flash_fwd_hdim64_bf16_packgqa_sm90_cu_49158569_35594cuda3std6ranges3__45__cpo4swapE,@object
	.size		_ZN73_INTERNAL_b78b44cd_37_flash_fwd_hdim64_bf16_packgqa_sm90_cu_49158569_35594cuda3std6ranges3__45__cpo4swapE,(.L_7 - _ZN73_INTERNAL_b78b44cd_37_flash_fwd_hdim64_bf16_packgqa_sm90_cu_49158569_35594cuda3std6ranges3__45__cpo4swapE)
_ZN73_INTERNAL_b78b44cd_37_flash_fwd_hdim64_bf16_packgqa_sm90_cu_49158569_35594cuda3std6ranges3__45__cpo4swapE:
	.zero		1
.L_7:


//--------------------- .nv.constant0._ZN7cutlass13device_kernelIN5flash11enable_sm90INS1_16FlashAttnFwdSm90INS1_25CollectiveMainloopFwdSm90ILi2EN4cute5tupleIJNS5_1CILi1EEES8_S8_EEENS6_IJNS7_ILi192EEESA_NS7_ILi64EEEEEELi64ENS_10bfloat16_tEfNS_4arch4Sm90ELb0ELb0ELb0ELb0ELb0ELb0ELb0ELb0ELb1ELb1ELb0ELb0EEENS1_21CollectiveEpilogueFwdINS6_IJSA_SB_SA_EEES9_SD_SF_Li384ELb0ELb1ELb0ELb0EEENS1_29StaticPersistentTileSchedulerILb0EEEEEEEEEvNT_6ParamsE --------------------------
	.section	.nv.constant0._ZN7cutlass13device_kernelIN5flash11enable_sm90INS1_16FlashAttnFwdSm90INS1_25CollectiveMainloopFwdSm90ILi2EN4cute5tupleIJNS5_1CILi1EEES8_S8_EEENS6_IJNS7_ILi192EEESA_NS7_ILi64EEEEEELi64ENS_10bfloat16_tEfNS_4arch4Sm90ELb0ELb0ELb0ELb0ELb0ELb0ELb0ELb0ELb1ELb1ELb0ELb0EEENS1_21CollectiveEpilogueFwdINS6_IJSA_SB_SA_EEES9_SD_SF_Li384ELb0ELb1ELb0ELb0EEENS1_29StaticPersistentTileSchedulerILb0EEEEEEEEEvNT_6ParamsE,"a",@progbits
	.sectionflags	@""
	.align	4
.nv.constant0._ZN7cutlass13device_kernelIN5flash11enable_sm90INS1_16FlashAttnFwdSm90INS1_25CollectiveMainloopFwdSm90ILi2EN4cute5tupleIJNS5_1CILi1EEES8_S8_EEENS6_IJNS7_ILi192EEESA_NS7_ILi64EEEEEELi64ENS_10bfloat16_tEfNS_4arch4Sm90ELb0ELb0ELb0ELb0ELb0ELb0ELb0ELb0ELb1ELb1ELb0ELb0EEENS1_21CollectiveEpilogueFwdINS6_IJSA_SB_SA_EEES9_SD_SF_Li384ELb0ELb1ELb0ELb0EEENS1_29StaticPersistentTileSchedulerILb0EEEEEEEEEvNT_6ParamsE:
	.zero		3456


//--------------------- .nv.constant0._ZN7cutlass13device_kernelIN5flash11enable_sm90INS1_16FlashAttnFwdSm90INS1_25CollectiveMainloopFwdSm90ILi2EN4cute5tupleIJNS5_1CILi1EEES8_S8_EEENS6_IJNS7_ILi192EEESA_NS7_ILi64EEEEEELi64ENS_10bfloat16_tEfNS_4arch4Sm90ELb0ELb0ELb0ELb1ELb0ELb0ELb0ELb0ELb1ELb1ELb0ELb0EEENS1_21CollectiveEpilogueFwdINS6_IJSA_SB_SA_EEES9_SD_SF_Li384ELb1ELb1ELb0ELb0EEENS1_36VarlenDynamicPersistentTileSchedulerILi192ELi192ELi384ELi128ELb0ELb1ELb1ELb0ELb1ELb1EEEEEEEEEvNT_6ParamsE --------------------------
	.section	.nv.constant0._ZN7cutlass13device_kernelIN5flash11enable_sm90INS1_16FlashAttnFwdSm90INS1_25CollectiveMainloopFwdSm90ILi2EN4cute5tupleIJNS5_1CILi1EEES8_S8_EEENS6_IJNS7_ILi192EEESA_NS7_ILi64EEEEEELi64ENS_10bfloat16_tEfNS_4arch4Sm90ELb0ELb0ELb0ELb1ELb0ELb0ELb0ELb0ELb1ELb1ELb0ELb0EEENS1_21CollectiveEpilogueFwdINS6_IJSA_SB_SA_EEES9_SD_SF_Li384ELb1ELb1ELb0ELb0EEENS1_36VarlenDynamicPersistentTileSchedulerILi192ELi192ELi384ELi128ELb0ELb1ELb1ELb0ELb1ELb1EEEEEEEEEvNT_6ParamsE,"a",@progbits
	.sectionflags	@""
	.align	4
.nv.constant0._ZN7cutlass13device_kernelIN5flash11enable_sm90INS1_16FlashAttnFwdSm90INS1_25CollectiveMainloopFwdSm90ILi2EN4cute5tupleIJNS5_1CILi1EEES8_S8_EEENS6_IJNS7_ILi192EEESA_NS7_ILi64EEEEEELi64ENS_10bfloat16_tEfNS_4arch4Sm90ELb0ELb0ELb0ELb1ELb0ELb0ELb0ELb0ELb1ELb1ELb0ELb0EEENS1_21CollectiveEpilogueFwdINS6_IJSA_SB_SA_EEES9_SD_SF_Li384ELb1ELb1ELb0ELb0EEENS1_36VarlenDynamicPersistentTileSchedulerILi192ELi192ELi384ELi128ELb0ELb1ELb1ELb0ELb1ELb1EEEEEEEEEvNT_6ParamsE:
	.zero		3584


//--------------------- .nv.constant0._ZN7cutlass13device_kernelIN5flash11enable_sm90INS1_16FlashAttnFwdSm90INS1_25CollectiveMainloopFwdSm90ILi2EN4cute5tupleIJNS5_1CILi1EEES8_S8_EEENS6_IJNS7_ILi192EEESA_NS7_ILi64EEEEEELi64ENS_10bfloat16_tEfNS_4arch4Sm90ELb0ELb0ELb0ELb1ELb0ELb1ELb0ELb0ELb1ELb1ELb0ELb0EEENS1_21CollectiveEpilogueFwdINS6_IJSA_SB_SA_EEES9_SD_SF_Li384ELb1ELb1ELb0ELb0EEENS1_36VarlenDynamicPersistentTileSchedulerILi192ELi192ELi384ELi128ELb0ELb1ELb1ELb0ELb1ELb1EEEEEEEEEvNT_6ParamsE --------------------------
	.section	.nv.constant0._ZN7cutlass13device_kernelIN5flash11enable_sm90INS1_16FlashAttnFwdSm90INS1_25CollectiveMainloopFwdSm90ILi2EN4cute5tupleIJNS5_1CILi1EEES8_S8_EEENS6_IJNS7_ILi192EEESA_NS7_ILi64EEEEEELi64ENS_10bfloat16_tEfNS_4arch4Sm90ELb0ELb0ELb0ELb1ELb0ELb1ELb0ELb0ELb1ELb1ELb0ELb0EEENS1_21CollectiveEpilogueFwdINS6_IJSA_SB_SA_EEES9_SD_SF_Li384ELb1ELb1ELb0ELb0EEENS1_36VarlenDynamicPersistentTileSchedulerILi192ELi192ELi384ELi128ELb0ELb1ELb1ELb0ELb1ELb1EEEEEEEEEvNT_6ParamsE,"a",@progbits
	.sectionflags	@""
	.align	4
.nv.constant0._ZN7cutlass13device_kernelIN5flash11enable_sm90INS1_16FlashAttnFwdSm90INS1_25CollectiveMainloopFwdSm90ILi2EN4cute5tupleIJNS5_1CILi1EEES8_S8_EEENS6_IJNS7_ILi192EEESA_NS7_ILi64EEEEEELi64ENS_10bfloat16_tEfNS_4arch4Sm90ELb0ELb0ELb0ELb1ELb0ELb1ELb0ELb0ELb1ELb1ELb0ELb0EEENS1_21CollectiveEpilogueFwdINS6_IJSA_SB_SA_EEES9_SD_SF_Li384ELb1ELb1ELb0ELb0EEENS1_36VarlenDynamicPersistentTileSchedulerILi192ELi192ELi384ELi128ELb0ELb1ELb1ELb0ELb1ELb1EEEEEEEEEvNT_6ParamsE:
	.zero		3584


//--------------------- .nv.constant0._ZN7cutlass13device_kernelIN5flash11enable_sm90INS1_16FlashAttnFwdSm90INS1_25CollectiveMainloopFwdSm90ILi2EN4cute5tupleIJNS5_1CILi1EEES8_S8_EEENS6_IJNS7_ILi192EEENS7_ILi128EEENS7_ILi64EEEEEELi64ENS_10bfloat16_tEfNS_4arch4Sm90ELb0ELb1ELb0ELb0ELb0ELb0ELb0ELb1ELb1ELb1ELb0ELb0EEENS1_21CollectiveEpilogueFwdINS6_IJSA_SC_SB_EEES9_SE_SG_Li384ELb0ELb1ELb0ELb0EEENS1_30DynamicPersistentTileSchedulerILi384ELi128ELb0ELb1ELb1EEEEEEEEEvNT_6ParamsE --------------------------
	.section	.nv.constant0._ZN7cutlass13device_kernelIN5flash11enable_sm90INS1_16FlashAttnFwdSm90INS1_25CollectiveMainloopFwdSm90ILi2EN4cute5tupleIJNS5_1CILi1EEES8_S8_EEENS6_IJNS7_ILi192EEENS7_ILi128EEENS7_ILi64EEEEEELi64ENS_10bfloat16_tEfNS_4arch4Sm90ELb0ELb1ELb0ELb0ELb0ELb0ELb0ELb1ELb1ELb1ELb0ELb0EEENS1_21CollectiveEpilogueFwdINS6_IJSA_SC_SB_EEES9_SE_SG_Li384ELb0ELb1ELb0ELb0EEENS1_30DynamicPersistentTileSchedulerILi384ELi128ELb0ELb1ELb1EEEEEEEEEvNT_6ParamsE,"a",@progbits
	.sectionflags	@""
	.align	4
.nv.constant0._ZN7cutlass13device_kernelIN5flash11enable_sm90INS1_16FlashAttnFwdSm90INS1_25CollectiveMainloopFwdSm90ILi2EN4cute5tupleIJNS5_1CILi1EEES8_S8_EEENS6_IJNS7_ILi192EEENS7_ILi128EEENS7_ILi64EEEEEELi64ENS_10bfloat16_tEfNS_4arch4Sm90ELb0ELb1ELb0ELb0ELb0ELb0ELb0ELb1ELb1ELb1ELb0ELb0EEENS1_21CollectiveEpilogueFwdINS6_IJSA_SC_SB_EEES9_SE_SG_Li384ELb0ELb1ELb0ELb0EEENS1_30DynamicPersistentTileSchedulerILi384ELi128ELb0ELb1ELb1EEEEEEEEEvNT_6ParamsE:
	.zero		3584


//--------------------- .nv.constant0._ZN7cutlass13device_kernelIN5flash11enable_sm90INS1_16FlashAttnFwdSm90INS1_25CollectiveMainloopFwdSm90ILi2EN4cute5tupleIJNS5_1CILi1EEES8_S8_EEENS6_IJNS7_ILi192EEENS7_ILi128EEENS7_ILi64EEEEEELi64ENS_10bfloat16_tEfNS_4arch4Sm90ELb0ELb1ELb0ELb1ELb0ELb0ELb0ELb1ELb1ELb1ELb0ELb0EEENS1_21CollectiveEpilogueFwdINS6_IJSA_SC_SB_EEES9_SE_SG_Li384ELb1ELb1ELb0ELb0EEENS1_36VarlenDynamicPersistentTileSchedulerILi192ELi128ELi384ELi128ELb0ELb1ELb1ELb1ELb0ELb1EEEEEEEEEvNT_6ParamsE --------------------------
	.section	.nv.constant0._ZN7cutlass13device_kernelIN5flash11enable_sm90INS1_16FlashAttnFwdSm90INS1_25CollectiveMainloopFwdSm90ILi2EN4cute5tupleIJNS5_1CILi1EEES8_S8_EEENS6_IJNS7_ILi192EEENS7_ILi128EEENS7_ILi64EEEEEELi64ENS_10bfloat16_tEfNS_4arch4Sm90ELb0ELb1ELb0ELb1ELb0ELb0ELb0ELb1ELb1ELb1ELb0ELb0EEENS1_21CollectiveEpilogueFwdINS6_IJSA_SC_SB_EEES9_SE_SG_Li384ELb1ELb1ELb0ELb0EEENS1_36VarlenDynamicPersistentTileSchedulerILi192ELi128ELi384ELi128ELb0ELb1ELb1ELb1ELb0ELb1EEEEEEEEEvNT_6ParamsE,"a",@progbits
	.sectionflags	@""
	.align	4
.nv.constant0._ZN7cutlass13device_kernelIN5flash11enable_sm90INS1_16FlashAttnFwdSm90INS1_25CollectiveMainloopFwdSm90ILi2EN4cute5tupleIJNS5_1CILi1EEES8_S8_EEENS6_IJNS7_ILi192EEENS7_ILi128EEENS7_ILi64EEEEEELi64ENS_10bfloat16_tEfNS_4arch4Sm90ELb0ELb1ELb0ELb1ELb0ELb0ELb0ELb1ELb1ELb1ELb0ELb0EEENS1_21CollectiveEpilogueFwdINS6_IJSA_SC_SB_EEES9_SE_SG_Li384ELb1ELb1ELb0ELb0EEENS1_36VarlenDynamicPersistentTileSchedulerILi192ELi128ELi384ELi128ELb0ELb1ELb1ELb1ELb0ELb1EEEEEEEEEvNT_6ParamsE:
	.zero		3584


//--------------------- .nv.constant0._ZN7cutlass13device_kernelIN5flash11enable_sm90INS1_16FlashAttnFwdSm90INS1_25CollectiveMainloopFwdSm90ILi2EN4cute5tupleIJNS5_1CILi1EEES8_S8_EEENS6_IJNS7_ILi192EEENS7_ILi128EEENS7_ILi64EEEEEELi64ENS_10bfloat16_tEfNS_4arch4Sm90ELb0ELb1ELb0ELb1ELb0ELb1ELb0ELb1ELb1ELb1ELb0ELb0EEENS1_21CollectiveEpilogueFwdINS6_IJSA_SC_SB_EEES9_SE_SG_Li384ELb1ELb1ELb0ELb0EEENS1_36VarlenDynamicPersistentTileSchedulerILi192ELi128ELi384ELi128ELb0ELb1ELb1ELb1ELb0ELb1EEEEEEEEEvNT_6ParamsE --------------------------
	.section	.nv.constant0._ZN7cutlass13device_kernelIN5flash11enable_sm90INS1_16FlashAttnFwdSm90INS1_25CollectiveMainloopFwdSm90ILi2EN4cute5tupleIJNS5_1CILi1EEES8_S8_EEENS6_IJNS7_ILi192EEENS7_ILi128EEENS7_ILi64EEEEEELi64ENS_10bfloat16_tEfNS_4arch4Sm90ELb0ELb1ELb0ELb1ELb0ELb1ELb0ELb1ELb1ELb1ELb0ELb0EEENS1_21CollectiveEpilogueFwdINS6_IJSA_SC_SB_EEES9_SE_SG_Li384ELb1ELb1ELb0ELb0EEENS1_36VarlenDynamicPersistentTileSchedulerILi192ELi128ELi384ELi128ELb0ELb1ELb1ELb1ELb0ELb1EEEEEEEEEvNT_6ParamsE,"a",@progbits
	.sectionflags	@""
	.align	4
.nv.constant0._ZN7cutlass13device_kernelIN5flash11enable_sm90INS1_16FlashAttnFwdSm90INS1_25CollectiveMainloopFwdSm90ILi2EN4cute5tupleIJNS5_1CILi1EEES8_S8_EEENS6_IJNS7_ILi192EEENS7_ILi128EEENS7_ILi64EEEEEELi64ENS_10bfloat16_tEfNS_4arch4Sm90ELb0ELb1ELb0ELb1ELb0ELb1ELb0ELb1ELb1ELb1ELb0ELb0EEENS1_21CollectiveEpilogueFwdINS6_IJSA_SC_SB_EEES9_SE_SG_Li384ELb1ELb1ELb0ELb0EEENS1_36VarlenDynamicPersistentTileSchedulerILi192ELi128ELi384ELi128ELb0ELb1ELb1ELb1ELb0ELb1EEEEEEEEEvNT_6ParamsE:
	.zero		3584


//--------------------- .nv.constant0._ZN7cutlass13device_kernelIN5flash11enable_sm90INS1_16FlashAttnFwdSm90INS1_25CollectiveMainloopFwdSm90ILi2EN4cute5tupleIJNS5_1CILi1EEES8_S8_EEENS6_IJNS7_ILi192EEENS7_ILi128EEENS7_ILi64EEEEEELi64ENS_10bfloat16_tEfNS_4arch4Sm90ELb1ELb0ELb0ELb0ELb0ELb0ELb0ELb1ELb1ELb1ELb0ELb0EEENS1_21CollectiveEpilogueFwdINS6_IJSA_SC_SB_EEES9_SE_SG_Li384ELb0ELb1ELb0ELb0EEENS1_30DynamicPersistentTileSchedulerILi384ELi128ELb0ELb1ELb1EEEEEEEEEvNT_6ParamsE --------------------------
	.section	.nv.constant0._ZN7cutlass13device_kernelIN5flash11enable_sm90INS1_16FlashAttnFwdSm90INS1_25CollectiveMainloopFwdSm90ILi2EN4cute5tupleIJNS5_1CILi1EEES8_S8_EEENS6_IJNS7_ILi192EEENS7_ILi128EEENS7_ILi64EEEEEELi64ENS_10bfloat16_tEfNS_4arch4Sm90ELb1ELb0ELb0ELb0ELb0ELb0ELb0ELb1ELb1ELb1ELb0ELb0EEENS1_21CollectiveEpilogueFwdINS6_IJSA_SC_SB_EEES9_SE_SG_Li384ELb0ELb1ELb0ELb0EEENS1_30DynamicPersistentTileSchedulerILi384ELi128ELb0ELb1ELb1EEEEEEEEEvNT_6ParamsE,"a",@progbits
	.sectionflags	@""
	.align	4
.nv.constant0._ZN7cutlass13device_kernelIN5flash11enable_sm90INS1_16FlashAttnFwdSm90INS1_25CollectiveMainloopFwdSm90ILi2EN4cute5tupleIJNS5_1CILi1EEES8_S8_EEENS6_IJNS7_ILi192EEENS7_ILi128EEENS7_ILi64EEEEEELi64ENS_10bfloat16_tEfNS_4arch4Sm90ELb1ELb0ELb0ELb0ELb0ELb0ELb0ELb1ELb1ELb1ELb0ELb0EEENS1_21CollectiveEpilogueFwdINS6_IJSA_SC_SB_EEES9_SE_SG_Li384ELb0ELb1ELb0ELb0EEENS1_30DynamicPersistentTileSchedulerILi384ELi128ELb0ELb1ELb1EEEEEEEEEvNT_6ParamsE:
	.zero		3584


//--------------------- .nv.constant0._ZN7cutlass13device_kernelIN5flash11enable_sm90INS1_16FlashAttnFwdSm90INS1_25CollectiveMainloopFwdSm90ILi2EN4cute5tupleIJNS5_1CILi1EEES8_S8_EEENS6_IJNS7_ILi192EEENS7_ILi128EEENS7_ILi64EEEEEELi64ENS_10bfloat16_tEfNS_4arch4Sm90ELb1ELb0ELb0ELb1ELb0ELb0ELb0ELb1ELb1ELb1ELb0ELb0EEENS1_21CollectiveEpilogueFwdINS6_IJSA_SC_SB_EEES9_SE_SG_Li384ELb1ELb1ELb0ELb0EEENS1_36VarlenDynamicPersistentTileSchedulerILi192ELi128ELi384ELi128ELb0ELb1ELb1ELb1ELb1ELb1EEEEEEEEEvNT_6ParamsE --------------------------
	.section	.nv.constant0._ZN7cutlass13device_kernelIN5flash11enable_sm90INS1_16FlashAttnFwdSm90INS1_25CollectiveMainloopFwdSm90ILi2EN4cute5tupleIJNS5_1CILi1EEES8_S8_EEENS6_IJNS7_ILi192EEENS7_ILi128EEENS7_ILi64EEEEEELi64ENS_10bfloat16_tEfNS_4arch4Sm90ELb1ELb0ELb0ELb1ELb0ELb0ELb0ELb1ELb1ELb1ELb0ELb0EEENS1_21CollectiveEpilogueFwdINS6_IJSA_SC_SB_EEES9_SE_SG_Li384ELb1ELb1ELb0ELb0EEENS1_36VarlenDynamicPersistentTileSchedulerILi192ELi128ELi384ELi128ELb0ELb1ELb1ELb1ELb1ELb1EEEEEEEEEvNT_6ParamsE,"a",@progbits
	.sectionflags	@""
	.align	4
.nv.constant0._ZN7cutlass13device_kernelIN5flash11enable_sm90INS1_16FlashAttnFwdSm90INS1_25CollectiveMainloopFwdSm90ILi2EN4cute5tupleIJNS5_1CILi1EEES8_S8_EEENS6_IJNS7_ILi192EEENS7_ILi128EEENS7_ILi64EEEEEELi64ENS_10bfloat16_tEfNS_4arch4Sm90ELb1ELb0ELb0ELb1ELb0ELb0ELb0ELb1ELb1ELb1ELb0ELb0EEENS1_21CollectiveEpilogueFwdINS6_IJSA_SC_SB_EEES9_SE_SG_Li384ELb1ELb1ELb0ELb0EEENS1_36VarlenDynamicPersistentTileSchedulerILi192ELi128ELi384ELi128ELb0ELb1ELb1ELb1ELb1ELb1EEEEEEEEEvNT_6ParamsE:
	.zero		3584


//--------------------- .nv.constant0._ZN7cutlass13device_kernelIN5flash11enable_sm90INS1_16FlashAttnFwdSm90INS1_25CollectiveMainloopFwdSm90ILi2EN4cute5tupleIJNS5_1CILi1EEES8_S8_EEENS6_IJNS7_ILi192EEENS7_ILi128EEENS7_ILi64EEEEEELi64ENS_10bfloat16_tEfNS_4arch4Sm90ELb1ELb0ELb0ELb1ELb0ELb1ELb0ELb1ELb1ELb1ELb0ELb0EEENS1_21CollectiveEpilogueFwdINS6_IJSA_SC_SB_EEES9_SE_SG_Li384ELb1ELb1ELb0ELb0EEENS1_36VarlenDynamicPersistentTileSchedulerILi192ELi128ELi384ELi128ELb0ELb1ELb1ELb1ELb1ELb1EEEEEEEEEvNT_6ParamsE --------------------------
	.section	.nv.constant0._ZN7cutlass13device_kernelIN5flash11enable_sm90INS1_16FlashAttnFwdSm90INS1_25CollectiveMainloopFwdSm90ILi2EN4cute5tupleIJNS5_1CILi1EEES8_S8_EEENS6_IJNS7_ILi192EEENS7_ILi128EEENS7_ILi64EEEEEELi64ENS_10bfloat16_tEfNS_4arch4Sm90ELb1ELb0ELb0ELb1ELb0ELb1ELb0ELb1ELb1ELb1ELb0ELb0EEENS1_21CollectiveEpilogueFwdINS6_IJSA_SC_SB_EEES9_SE_SG_Li384ELb1ELb1ELb0ELb0EEENS1_36VarlenDynamicPersistentTileSchedulerILi192ELi128ELi384ELi128ELb0ELb1ELb1ELb1ELb1ELb1EEEEEEEEEvNT_6ParamsE,"a",@progbits
	.sectionflags	@""
	.align	4
.nv.constant0._ZN7cutlass13device_kernelIN5flash11enable_sm90INS1_16FlashAttnFwdSm90INS1_25CollectiveMainloopFwdSm90ILi2EN4cute5tupleIJNS5_1CILi1EEES8_S8_EEENS6_IJNS7_ILi192EEENS7_ILi128EEENS7_ILi64EEEEEELi64ENS_10bfloat16_tEfNS_4arch4Sm90ELb1ELb0ELb0ELb1ELb0ELb1ELb0ELb1ELb1ELb1ELb0ELb0EEENS1_21CollectiveEpilogueFwdINS6_IJSA_SC_SB_EEES9_SE_SG_Li384ELb1ELb1ELb0ELb0EEENS1_36VarlenDynamicPersistentTileSchedulerILi192ELi128ELi384ELi128ELb0ELb1ELb1ELb1ELb1ELb1EEEEEEEEEvNT_6ParamsE:
	.zero		3584


//--------------------- SYMBOLS --------------------------

	.type		.nv.reservedSmem.offset0,@object
	.size		.nv.reservedSmem.offset0,0x4
